//
// Generated by NVIDIA NVVM Compiler
//
// Compiler Build ID: CL-36424714
// Cuda compilation tools, release 13.0, V13.0.88
// Based on NVVM 20.0.0
//

.version 9.0
.target sm_100
.address_size 64

	// .globl	_Z22tensorTranspose6DFloatPfPlS_S0_l

.visible .entry _Z22tensorTranspose6DFloatPfPlS_S0_l(
	.param .u64 .ptr .align 1 _Z22tensorTranspose6DFloatPfPlS_S0_l_param_0,
	.param .u64 .ptr .align 1 _Z22tensorTranspose6DFloatPfPlS_S0_l_param_1,
	.param .u64 .ptr .align 1 _Z22tensorTranspose6DFloatPfPlS_S0_l_param_2,
	.param .u64 .ptr .align 1 _Z22tensorTranspose6DFloatPfPlS_S0_l_param_3,
	.param .u64 _Z22tensorTranspose6DFloatPfPlS_S0_l_param_4
)
{
	.local .align 16 .b8 	__local_depot0[48];
	.reg .b64 	%SP;
	.reg .b64 	%SPL;
	.reg .pred 	%p<11>;
	.reg .b32 	%r<34>;
	.reg .b32 	%f<2>;
	.reg .b64 	%rd<131>;

	mov.u64 	%SPL, __local_depot0;
	ld.param.u64 	%rd40, [_Z22tensorTranspose6DFloatPfPlS_S0_l_param_1];
	ld.param.u64 	%rd43, [_Z22tensorTranspose6DFloatPfPlS_S0_l_param_4];
	mov.u32 	%r1, %ntid.x;
	mov.u32 	%r2, %ctaid.x;
	mov.u32 	%r3, %tid.x;
	mad.lo.s32 	%r4, %r1, %r2, %r3;
	cvt.u64.u32 	%rd1, %r4;
	setp.le.s64 	%p1, %rd43, %rd1;
	@%p1 bra 	$L__BB0_29;
	add.u64 	%rd2, %SPL, 0;
	cvta.to.global.u64 	%rd3, %rd40;
	ld.global.u64 	%rd4, [%rd3+40];
	ld.global.u64 	%rd45, [%rd3+32];
	mul.lo.s64 	%rd5, %rd45, %rd4;
	ld.global.u64 	%rd46, [%rd3+24];
	mul.lo.s64 	%rd6, %rd5, %rd46;
	ld.global.u64 	%rd47, [%rd3+16];
	mul.lo.s64 	%rd48, %rd46, %rd45;
	mul.lo.s64 	%rd7, %rd6, %rd47;
	ld.global.u64 	%rd49, [%rd3+8];
	mul.lo.s64 	%rd50, %rd47, %rd4;
	mul.lo.s64 	%rd51, %rd48, %rd50;
	mul.lo.s64 	%rd8, %rd51, %rd49;
	and.b64  	%rd52, %rd8, -4294967296;
	setp.ne.s64 	%p2, %rd52, 0;
	@%p2 bra 	$L__BB0_3;
	cvt.u32.u64 	%r5, %rd8;
	cvt.u32.u64 	%r6, %rd1;
	div.u32 	%r7, %r6, %r5;
	mul.lo.s32 	%r8, %r7, %r5;
	sub.s32 	%r9, %r6, %r8;
	cvt.u64.u32 	%rd121, %r7;
	cvt.u64.u32 	%rd122, %r9;
	bra.uni 	$L__BB0_4;
$L__BB0_3:
	div.s64 	%rd121, %rd1, %rd8;
	mul.lo.s64 	%rd53, %rd121, %rd8;
	sub.s64 	%rd122, %rd1, %rd53;
$L__BB0_4:
	or.b64  	%rd54, %rd122, %rd7;
	and.b64  	%rd55, %rd54, -4294967296;
	setp.ne.s64 	%p3, %rd55, 0;
	@%p3 bra 	$L__BB0_6;
	cvt.u32.u64 	%r10, %rd7;
	cvt.u32.u64 	%r11, %rd122;
	div.u32 	%r12, %r11, %r10;
	cvt.u64.u32 	%rd123, %r12;
	bra.uni 	$L__BB0_7;
$L__BB0_6:
	div.s64 	%rd123, %rd122, %rd7;
$L__BB0_7:
	st.local.v2.u64 	[%rd2], {%rd121, %rd123};
	and.b64  	%rd56, %rd7, -4294967296;
	setp.ne.s64 	%p4, %rd56, 0;
	@%p4 bra 	$L__BB0_9;
	cvt.u32.u64 	%r13, %rd7;
	cvt.u32.u64 	%r14, %rd1;
	rem.u32 	%r15, %r14, %r13;
	cvt.u64.u32 	%rd124, %r15;
	bra.uni 	$L__BB0_10;
$L__BB0_9:
	rem.s64 	%rd124, %rd1, %rd7;
$L__BB0_10:
	and.b64  	%rd57, %rd6, -4294967296;
	setp.ne.s64 	%p5, %rd57, 0;
	@%p5 bra 	$L__BB0_12;
	cvt.u32.u64 	%r16, %rd6;
	cvt.u32.u64 	%r17, %rd124;
	div.u32 	%r18, %r17, %r16;
	cvt.u64.u32 	%rd125, %r18;
	bra.uni 	$L__BB0_13;
$L__BB0_12:
	div.s64 	%rd125, %rd124, %rd6;
$L__BB0_13:
	setp.ne.s64 	%p6, %rd57, 0;
	@%p6 bra 	$L__BB0_15;
	cvt.u32.u64 	%r19, %rd6;
	cvt.u32.u64 	%r20, %rd1;
	rem.u32 	%r21, %r20, %r19;
	cvt.u64.u32 	%rd126, %r21;
	bra.uni 	$L__BB0_16;
$L__BB0_15:
	rem.s64 	%rd126, %rd1, %rd6;
$L__BB0_16:
	and.b64  	%rd59, %rd5, -4294967296;
	setp.ne.s64 	%p7, %rd59, 0;
	@%p7 bra 	$L__BB0_18;
	cvt.u32.u64 	%r22, %rd5;
	cvt.u32.u64 	%r23, %rd126;
	div.u32 	%r24, %r23, %r22;
	cvt.u64.u32 	%rd127, %r24;
	bra.uni 	$L__BB0_19;
$L__BB0_18:
	div.s64 	%rd127, %rd126, %rd5;
$L__BB0_19:
	st.local.v2.u64 	[%rd2+16], {%rd125, %rd127};
	setp.ne.s64 	%p8, %rd59, 0;
	@%p8 bra 	$L__BB0_21;
	cvt.u32.u64 	%r25, %rd5;
	cvt.u32.u64 	%r26, %rd1;
	rem.u32 	%r27, %r26, %r25;
	cvt.u64.u32 	%rd128, %r27;
	bra.uni 	$L__BB0_22;
$L__BB0_21:
	rem.s64 	%rd128, %rd1, %rd5;
$L__BB0_22:
	and.b64  	%rd61, %rd4, -4294967296;
	setp.ne.s64 	%p9, %rd61, 0;
	@%p9 bra 	$L__BB0_24;
	cvt.u32.u64 	%r28, %rd4;
	cvt.u32.u64 	%r29, %rd128;
	div.u32 	%r30, %r29, %r28;
	cvt.u64.u32 	%rd129, %r30;
	bra.uni 	$L__BB0_25;
$L__BB0_24:
	div.s64 	%rd129, %rd128, %rd4;
$L__BB0_25:
	setp.ne.s64 	%p10, %rd61, 0;
	@%p10 bra 	$L__BB0_27;
	cvt.u32.u64 	%r31, %rd4;
	cvt.u32.u64 	%r32, %rd1;
	rem.u32 	%r33, %r32, %r31;
	cvt.u64.u32 	%rd130, %r33;
	bra.uni 	$L__BB0_28;
$L__BB0_27:
	rem.s64 	%rd130, %rd1, %rd4;
$L__BB0_28:
	ld.param.u64 	%rd120, [_Z22tensorTranspose6DFloatPfPlS_S0_l_param_3];
	ld.param.u64 	%rd119, [_Z22tensorTranspose6DFloatPfPlS_S0_l_param_2];
	ld.param.u64 	%rd118, [_Z22tensorTranspose6DFloatPfPlS_S0_l_param_0];
	cvta.to.global.u64 	%rd63, %rd120;
	st.local.v2.u64 	[%rd2+32], {%rd129, %rd130};
	ld.global.u64 	%rd64, [%rd63+8];
	shl.b64 	%rd65, %rd64, 3;
	add.s64 	%rd66, %rd3, %rd65;
	ld.global.u64 	%rd67, [%rd66];
	ld.global.u64 	%rd68, [%rd63+16];
	shl.b64 	%rd69, %rd68, 3;
	add.s64 	%rd70, %rd3, %rd69;
	ld.global.u64 	%rd71, [%rd70];
	ld.global.u64 	%rd72, [%rd63+24];
	shl.b64 	%rd73, %rd72, 3;
	add.s64 	%rd74, %rd3, %rd73;
	ld.global.u64 	%rd75, [%rd74];
	ld.global.u64 	%rd76, [%rd63+32];
	shl.b64 	%rd77, %rd76, 3;
	add.s64 	%rd78, %rd3, %rd77;
	ld.global.u64 	%rd79, [%rd78];
	ld.global.u64 	%rd80, [%rd63+40];
	shl.b64 	%rd81, %rd80, 3;
	add.s64 	%rd82, %rd3, %rd81;
	ld.global.u64 	%rd83, [%rd82];
	mul.lo.s64 	%rd84, %rd83, %rd79;
	mul.lo.s64 	%rd85, %rd84, %rd75;
	mul.lo.s64 	%rd86, %rd121, %rd8;
	mad.lo.s64 	%rd87, %rd123, %rd7, %rd86;
	mad.lo.s64 	%rd88, %rd125, %rd6, %rd87;
	mad.lo.s64 	%rd89, %rd127, %rd5, %rd88;
	mad.lo.s64 	%rd90, %rd129, %rd4, %rd89;
	add.s64 	%rd91, %rd90, %rd130;
	cvta.to.global.u64 	%rd92, %rd118;
	shl.b64 	%rd93, %rd91, 2;
	add.s64 	%rd94, %rd92, %rd93;
	ld.global.f32 	%f1, [%rd94];
	ld.global.u64 	%rd95, [%rd63];
	shl.b64 	%rd96, %rd95, 3;
	add.s64 	%rd97, %rd2, %rd96;
	ld.local.u64 	%rd98, [%rd97];
	add.s64 	%rd99, %rd2, %rd65;
	ld.local.u64 	%rd100, [%rd99];
	add.s64 	%rd101, %rd2, %rd69;
	ld.local.u64 	%rd102, [%rd101];
	add.s64 	%rd103, %rd2, %rd73;
	ld.local.u64 	%rd104, [%rd103];
	mul.lo.s64 	%rd105, %rd104, %rd84;
	add.s64 	%rd106, %rd2, %rd77;
	ld.local.u64 	%rd107, [%rd106];
	add.s64 	%rd108, %rd2, %rd81;
	ld.local.u64 	%rd109, [%rd108];
	mad.lo.s64 	%rd110, %rd98, %rd67, %rd100;
	mad.lo.s64 	%rd111, %rd110, %rd71, %rd102;
	mad.lo.s64 	%rd112, %rd107, %rd83, %rd105;
	add.s64 	%rd113, %rd112, %rd109;
	mad.lo.s64 	%rd114, %rd85, %rd111, %rd113;
	cvta.to.global.u64 	%rd115, %rd119;
	shl.b64 	%rd116, %rd114, 2;
	add.s64 	%rd117, %rd115, %rd116;
	st.global.f32 	[%rd117], %f1;
$L__BB0_29:
	ret;

}


// ===== COMPILED SASS (sm_100) =====

	.target	sm_100

	.elftype	@"ET_EXEC"


//--------------------- .note.nv.tkinfo           --------------------------
	.section	.note.nv.tkinfo,"",@"SHT_NOTE"
	.sectionflags	@"SHF_NOTE_NV_TKINFO"
	.tkinfo
        /*0018*/ 	.word	0x00000002
        /*0030*/ 	.string	""
        /*0030*/ 	.string	"ptxas"
        /*0030*/ 	.string	"Cuda compilation tools, release 13.0, V13.0.88"
        /*0030*/ 	.string	"Build cuda_13.0.r13.0/compiler.36424714_0"
        /*0030*/ 	.string	"-arch sm_100 -m 64 "



//--------------------- .note.nv.cuinfo           --------------------------
	.section	.note.nv.cuinfo,"",@"SHT_NOTE"
	.sectionflags	@"SHF_NOTE_NV_CUINFO"
        /*0018*/ 	.short	0x0002
        /*001a*/ 	.short	0x0064
        /*001c*/ 	.short	0x0082
	.zero		2


//--------------------- .nv.info                  --------------------------
	.section	.nv.info,"",@"SHT_CUDA_INFO"
	.align	4


	//----- nvinfo : EIATTR_REGCOUNT
	.align		4
        /*0000*/ 	.byte	0x04, 0x2f
        /*0002*/ 	.short	(.L_1 - .L_0)
	.align		4
.L_0:
        /*0004*/ 	.word	index@(_Z22tensorTranspose6DFloatPfPlS_S0_l)
        /*0008*/ 	.word	0x00000020


	//----- nvinfo : EIATTR_FRAME_SIZE
	.align		4
.L_1:
        /*000c*/ 	.byte	0x04, 0x11
        /*000e*/ 	.short	(.L_3 - .L_2)
	.align		4
.L_2:
        /*0010*/ 	.word	index@($__internal_1_$__cuda_sm20_rem_s64)
        /*0014*/ 	.word	0x00000030


	//----- nvinfo : EIATTR_FRAME_SIZE
	.align		4
.L_3:
        /*0018*/ 	.byte	0x04, 0x11
        /*001a*/ 	.short	(.L_5 - .L_4)
	.align		4
.L_4:
        /*001c*/ 	.word	index@($__internal_0_$__cuda_sm20_div_s64)
        /*0020*/ 	.word	0x00000030


	//----- nvinfo : EIATTR_FRAME_SIZE
	.align		4
.L_5:
        /*0024*/ 	.byte	0x04, 0x11
        /*0026*/ 	.short	(.L_7 - .L_6)
	.align		4
.L_6:
        /*0028*/ 	.word	index@(_Z22tensorTranspose6DFloatPfPlS_S0_l)
        /*002c*/ 	.word	0x00000030


	//----- nvinfo : EIATTR_MIN_STACK_SIZE
	.align		4
.L_7:
        /*0030*/ 	.byte	0x04, 0x12
        /*0032*/ 	.short	(.L_9 - .L_8)
	.align		4
.L_8:
        /*0034*/ 	.word	index@(_Z22tensorTranspose6DFloatPfPlS_S0_l)
        /*0038*/ 	.word	0x00000030
.L_9:


//--------------------- .nv.compat                --------------------------
	.section	.nv.compat,"",@"SHT_CUDA_COMPAT_INFO"
	.align	4
        /*0000*/ 	.byte	0x02, 0x09, 0x00, 0x00, 0x02, 0x02, 0x01, 0x00, 0x02, 0x05, 0x05, 0x00, 0x03, 0x07, 0x01, 0x01
        /*0010*/ 	.byte	0x02, 0x03, 0x00, 0x00, 0x02, 0x06, 0x01, 0x00, 0x04, 0x0b, 0x08, 0x00, 0x09, 0x00, 0x00, 0x00
        /*0020*/ 	.byte	0x00, 0x00, 0x00, 0x00


//--------------------- .nv.info._Z22tensorTranspose6DFloatPfPlS_S0_l --------------------------
	.section	.nv.info._Z22tensorTranspose6DFloatPfPlS_S0_l,"",@"SHT_CUDA_INFO"
	.sectionflags	@""
	.align	4


	//----- nvinfo : EIATTR_CUDA_API_VERSION
	.align		4
        /*0000*/ 	.byte	0x04, 0x37
        /*0002*/ 	.short	(.L_11 - .L_10)
.L_10:
        /*0004*/ 	.word	0x00000082


	//----- nvinfo : EIATTR_KPARAM_INFO
	.align		4
.L_11:
        /*0008*/ 	.byte	0x04, 0x17
        /*000a*/ 	.short	(.L_13 - .L_12)
.L_12:
        /*000c*/ 	.word	0x00000000
        /*0010*/ 	.short	0x0004
        /*0012*/ 	.short	0x0020
        /*0014*/ 	.byte	0x00, 0xf0, 0x21, 0x00


	//----- nvinfo : EIATTR_KPARAM_INFO
	.align		4
.L_13:
        /*0018*/ 	.byte	0x04, 0x17
        /*001a*/ 	.short	(.L_15 - .L_14)
.L_14:
        /*001c*/ 	.word	0x00000000
        /*0020*/ 	.short	0x0003
        /*0022*/ 	.short	0x0018
        /*0024*/ 	.byte	0x00, 0xf5, 0x21, 0x00


	//----- nvinfo : EIATTR_KPARAM_INFO
	.align		4
.L_15:
        /*0028*/ 	.byte	0x04, 0x17
        /*002a*/ 	.short	(.L_17 - .L_16)
.L_16:
        /*002c*/ 	.word	0x00000000
        /*0030*/ 	.short	0x0002
        /*0032*/ 	.short	0x0010
        /*0034*/ 	.byte	0x00, 0xf5, 0x21, 0x00


	//----- nvinfo : EIATTR_KPARAM_INFO
	.align		4
.L_17:
        /*0038*/ 	.byte	0x04, 0x17
        /*003a*/ 	.short	(.L_19 - .L_18)
.L_18:
        /*003c*/ 	.word	0x00000000
        /*0040*/ 	.short	0x0001
        /*0042*/ 	.short	0x0008
        /*0044*/ 	.byte	0x00, 0xf5, 0x21, 0x00


	//----- nvinfo : EIATTR_KPARAM_INFO
	.align		4
.L_19:
        /*0048*/ 	.byte	0x04, 0x17
        /*004a*/ 	.short	(.L_21 - .L_20)
.L_20:
        /*004c*/ 	.word	0x00000000
        /*0050*/ 	.short	0x0000
        /*0052*/ 	.short	0x0000
        /*0054*/ 	.byte	0x00, 0xf5, 0x21, 0x00


	//----- nvinfo : EIATTR_SPARSE_MMA_MASK
	.align		4
.L_21:
        /*0058*/ 	.byte	0x03, 0x50
        /*005a*/ 	.short	0x0000


	//----- nvinfo : EIATTR_MAXREG_COUNT
	.align		4
        /*005c*/ 	.byte	0x03, 0x1b
        /*005e*/ 	.short	0x00ff


	//----- nvinfo : EIATTR_MERCURY_ISA_VERSION
	.align		4
        /*0060*/ 	.byte	0x03, 0x5f
        /*0062*/ 	.short	0x0101


	//----- nvinfo : EIATTR_VRC_CTA_INIT_COUNT
	.align		4
        /*0064*/ 	.byte	0x02, 0x4a
	.zero		1
	.zero		1


	//----- nvinfo : EIATTR_EXIT_INSTR_OFFSETS
	.align		4
        /*0068*/ 	.byte	0x04, 0x1c
        /*006a*/ 	.short	(.L_23 - .L_22)


	//   ....[0]....
.L_22:
        /*006c*/ 	.word	0x00000090


	//   ....[1]....
        /*0070*/ 	.word	0x00001c00


	//----- nvinfo : EIATTR_CRS_STACK_SIZE
	.align		4
.L_23:
        /*0074*/ 	.byte	0x04, 0x1e
        /*0076*/ 	.short	(.L_25 - .L_24)
.L_24:
        /*0078*/ 	.word	0x00000000


	//----- nvinfo : EIATTR_CBANK_PARAM_SIZE
	.align		4
.L_25:
        /*007c*/ 	.byte	0x03, 0x19
        /*007e*/ 	.short	0x0028


	//----- nvinfo : EIATTR_PARAM_CBANK
	.align		4
        /*0080*/ 	.byte	0x04, 0x0a
        /*0082*/ 	.short	(.L_27 - .L_26)
	.align		4
.L_26:
        /*0084*/ 	.word	index@(.nv.constant0._Z22tensorTranspose6DFloatPfPlS_S0_l)
        /*0088*/ 	.short	0x0380
        /*008a*/ 	.short	0x0028


	//----- nvinfo : EIATTR_SW_WAR
	.align		4
.L_27:
        /*008c*/ 	.byte	0x04, 0x36
        /*008e*/ 	.short	(.L_29 - .L_28)
.L_28:
        /*0090*/ 	.word	0x00000008
.L_29:


//--------------------- .nv.callgraph             --------------------------
	.section	.nv.callgraph,"",@"SHT_CUDA_CALLGRAPH"
	.align	4
	.sectionentsize	8
	.align		4
        /*0000*/ 	.word	0x00000000
	.align		4
        /*0004*/ 	.word	0xffffffff
	.align		4
        /*0008*/ 	.word	0x00000000
	.align		4
        /*000c*/ 	.word	0xfffffffe
	.align		4
        /*0010*/ 	.word	0x00000000
	.align		4
        /*0014*/ 	.word	0xfffffffd
	.align		4
        /*0018*/ 	.word	0x00000000
	.align		4
        /*001c*/ 	.word	0xfffffffc


//--------------------- .text._Z22tensorTranspose6DFloatPfPlS_S0_l --------------------------
	.section	.text._Z22tensorTranspose6DFloatPfPlS_S0_l,"ax",@progbits
	.align	128
        .global         _Z22tensorTranspose6DFloatPfPlS_S0_l
        .type           _Z22tensorTranspose6DFloatPfPlS_S0_l,@function
        .size           _Z22tensorTranspose6DFloatPfPlS_S0_l,(.L_x_21 - _Z22tensorTranspose6DFloatPfPlS_S0_l)
        .other          _Z22tensorTranspose6DFloatPfPlS_S0_l,@"STO_CUDA_ENTRY STV_DEFAULT"
_Z22tensorTranspose6DFloatPfPlS_S0_l:
.text._Z22tensorTranspose6DFloatPfPlS_S0_l:
[----:B------:R-:W0:Y:S01]  /*0000*/  LDC R1, c[0x0][0x37c] ;  /* 0x0000df00ff017b82 */ /* 0x000e220000000800 */
[----:B------:R-:W1:Y:S01]  /*0010*/  S2R R2, SR_CTAID.X ;  /* 0x0000000000027919 */ /* 0x000e620000002500 */
[----:B------:R-:W1:Y:S01]  /*0020*/  LDCU UR4, c[0x0][0x360] ;  /* 0x00006c00ff0477ac */ /* 0x000e620008000800 */
[----:B0-----:R-:W-:Y:S01]  /*0030*/  VIADD R1, R1, 0xffffffd0 ;  /* 0xffffffd001017836 */ /* 0x001fe20000000000 */
[----:B------:R-:W1:Y:S01]  /*0040*/  S2R R3, SR_TID.X ;  /* 0x0000000000037919 */ /* 0x000e620000002100 */
[----:B------:R-:W0:Y:S01]  /*0050*/  LDCU.64 UR6, c[0x0][0x3a0] ;  /* 0x00007400ff0677ac */ /* 0x000e220008000a00 */
[----:B-1----:R-:W-:-:S05]  /*0060*/  IMAD R2, R2, UR4, R3 ;  /* 0x0000000402027c24 */ /* 0x002fca000f8e0203 */
[----:B0-----:R-:W-:-:S04]  /*0070*/  ISETP.GE.U32.AND P0, PT, R2, UR6, PT ;  /* 0x0000000602007c0c */ /* 0x001fc8000bf06070 */
[----:B------:R-:W-:-:S13]  /*0080*/  ISETP.GE.AND.EX P0, PT, RZ, UR7, PT, P0 ;  /* 0x00000007ff007c0c */ /* 0x000fda000bf06300 */
[----:B------:R-:W-:Y:S05]  /*0090*/  @P0 EXIT ;  /* 0x000000000000094d */ /* 0x000fea0003800000 */
[----:B------:R-:W0:Y:S01]  /*00a0*/  LDC.64 R4, c[0x0][0x388] ;  /* 0x0000e200ff047b82 */ /* 0x000e220000000a00 */
[----:B------:R-:W0:Y:S02]  /*00b0*/  LDCU.64 UR24, c[0x0][0x358] ;  /* 0x00006b00ff1877ac */ /* 0x000e240008000a00 */
[----:B0-----:R-:W2:Y:S04]  /*00c0*/  LDG.E.64 R12, desc[UR24][R4.64+0x10] ;  /* 0x00001018040c7981 */ /* 0x001ea8000c1e1b00 */
[----:B------:R-:W3:Y:S04]  /*00d0*/  LDG.E.64 R6, desc[UR24][R4.64+0x20] ;  /* 0x0000201804067981 */ /* 0x000ee8000c1e1b00 */
[----:B------:R-:W4:Y:S04]  /*00e0*/  LDG.E.64 R8, desc[UR24][R4.64+0x18] ;  /* 0x0000181804087981 */ /* 0x000f28000c1e1b00 */
[----:B------:R-:W5:Y:S04]  /*00f0*/  LDG.E.64 R20, desc[UR24][R4.64+0x28] ;  /* 0x0000281804147981 */ /* 0x000f68000c1e1b00 */
[----:B------:R-:W5:Y:S01]  /*0100*/  LDG.E.64 R10, desc[UR24][R4.64+0x8] ;  /* 0x00000818040a7981 */ /* 0x000f62000c1e1b00 */
[----:B--2---:R-:W-:-:S02]  /*0110*/  R2UR UR15, R13 ;  /* 0x000000000d0f72ca */ /* 0x004fc400000e0000 */
[----:B------:R-:W-:Y:S02]  /*0120*/  R2UR UR14, R12 ;  /* 0x000000000c0e72ca */ /* 0x000fe400000e0000 */
[----:B---3--:R-:W-:Y:S02]  /*0130*/  R2UR UR4, R6 ;  /* 0x00000000060472ca */ /* 0x008fe400000e0000 */
[----:B------:R-:W-:Y:S02]  /*0140*/  R2UR UR5, R7 ;  /* 0x00000000070572ca */ /* 0x000fe400000e0000 */
[----:B----4-:R-:W-:Y:S02]  /*0150*/  R2UR UR11, R9 ;  /* 0x00000000090b72ca */ /* 0x010fe400000e0000 */
[----:B------:R-:W-:Y:S02]  /*0160*/  R2UR UR10, R8 ;  /* 0x00000000080a72ca */ /* 0x000fe400000e0000 */
[C---:B-----5:R-:W-:Y:S01]  /*0170*/  R2UR UR12, R20.reuse ;  /* 0x00000000140c72ca */ /* 0x060fe200000e0000 */
[----:B------:R-:W-:Y:S01]  /*0180*/  IMAD R0, R20, UR15, RZ ;  /* 0x0000000f14007c24 */ /* 0x000fe2000f8e02ff */
[----:B------:R-:W-:-:S02]  /*0190*/  R2UR UR19, R21 ;  /* 0x00000000151372ca */ /* 0x000fc400000e0000 */
[----:B------:R-:W-:Y:S01]  /*01a0*/  R2UR UR18, R20 ;  /* 0x00000000141272ca */ /* 0x000fe200000e0000 */
[----:B------:R-:W-:-:S04]  /*01b0*/  IMAD R0, R21, UR14, R0 ;  /* 0x0000000e15007c24 */ /* 0x000fc8000f8e0200 */
[----:B------:R-:W-:Y:S01]  /*01c0*/  UIMAD UR13, UR11, UR4, URZ ;  /* 0x000000040b0d72a4 */ /* 0x000fe2000f8e02ff */
[----:B------:R-:W-:Y:S01]  /*01d0*/  R2UR UR17, R0 ;  /* 0x00000000001172ca */ /* 0x000fe200000e0000 */
[----:B------:R-:W-:Y:S02]  /*01e0*/  UIMAD.WIDE.U32 UR8, UR10, UR4, URZ ;  /* 0x000000040a0872a5 */ /* 0x000fe4000f8e00ff */
[----:B------:R-:W-:Y:S02]  /*01f0*/  UIMAD UR12, UR5, UR12, URZ ;  /* 0x0000000c050c72a4 */ /* 0x000fe4000f8e02ff */
[----:B------:R-:W-:Y:S02]  /*0200*/  UIMAD UR16, UR5, UR10, UR13 ;  /* 0x0000000a051072a4 */ /* 0x000fe4000f8e020d */
[----:B------:R-:W-:Y:S02]  /*0210*/  UIMAD UR5, UR19, UR4, UR12 ;  /* 0x00000004130572a4 */ /* 0x000fe4000f8e020c */
[----:B------:R-:W-:-:S02]  /*0220*/  UIMAD.WIDE.U32 UR12, UR14, UR18, URZ ;  /* 0x000000120e0c72a5 */ /* 0x000fc4000f8e00ff */
[----:B------:R-:W-:Y:S01]  /*0230*/  UIADD3 UR9, UPT, UPT, UR9, UR16, URZ ;  /* 0x0000001009097290 */ /* 0x000fe2000fffe0ff */
[----:B------:R-:W-:Y:S01]  /*0240*/  R2UR UR16, R10 ;  /* 0x000000000a1072ca */ /* 0x000fe200000e0000 */
[----:B------:R-:W-:Y:S02]  /*0250*/  UIMAD.WIDE.U32 UR6, UR4, UR18, URZ ;  /* 0x00000012040672a5 */ /* 0x000fe4000f8e00ff */
[----:B------:R-:W-:Y:S01]  /*0260*/  UIADD3 UR4, UPT, UPT, UR13, UR17, URZ ;  /* 0x000000110d047290 */ /* 0x000fe2000fffe0ff */
[----:B------:R-:W-:Y:S01]  /*0270*/  R2UR UR17, R11 ;  /* 0x000000000b1172ca */ /* 0x000fe200000e0000 */
[----:B------:R-:W-:Y:S02]  /*0280*/  UIMAD UR9, UR9, UR12, URZ ;  /* 0x0000000c090972a4 */ /* 0x000fe4000f8e02ff */
[----:B------:R-:W-:Y:S02]  /*0290*/  UIMAD.WIDE.U32 UR18, UR8, UR12, URZ ;  /* 0x0000000c081272a5 */ /* 0x000fe4000f8e00ff */
[----:B------:R-:W-:-:S02]  /*02a0*/  UIMAD UR4, UR4, UR8, UR9 ;  /* 0x00000008040472a4 */ /* 0x000fc4000f8e0209 */
[----:B------:R-:W-:Y:S02]  /*02b0*/  UIADD3 UR5, UPT, UPT, UR7, UR5, URZ ;  /* 0x0000000507057290 */ /* 0x000fe4000fffe0ff */
[----:B------:R-:W-:Y:S02]  /*02c0*/  UIADD3 UR4, UPT, UPT, UR19, UR4, URZ ;  /* 0x0000000413047290 */ /* 0x000fe4000fffe0ff */
[----:B------:R-:W-:Y:S02]  /*02d0*/  UIMAD UR12, UR5, UR10, URZ ;  /* 0x0000000a050c72a4 */ /* 0x000fe4000f8e02ff */
[----:B------:R-:W-:Y:S02]  /*02e0*/  UIMAD.WIDE.U32 UR8, UR6, UR10, URZ ;  /* 0x0000000a060872a5 */ /* 0x000fe4000f8e00ff */
[----:B------:R-:W-:Y:S02]  /*02f0*/  UIMAD UR10, UR4, UR16, URZ ;  /* 0x00000010040a72a4 */ /* 0x000fe4000f8e02ff */
[----:B------:R-:W-:-:S02]  /*0300*/  UIMAD.WIDE.U32 UR26, UR18, UR16, URZ ;  /* 0x00000010121a72a5 */ /* 0x000fc4000f8e00ff */
[----:B------:R-:W-:Y:S02]  /*0310*/  UIMAD UR13, UR17, UR18, UR10 ;  /* 0x00000012110d72a4 */ /* 0x000fe4000f8e020a */
[----:B------:R-:W-:Y:S02]  /*0320*/  UIMAD UR12, UR11, UR6, UR12 ;  /* 0x000000060b0c72a4 */ /* 0x000fe4000f8e020c */
[----:B------:R-:W-:Y:S02]  /*0330*/  UIADD3 UR13, UPT, UPT, UR27, UR13, URZ ;  /* 0x0000000d1b0d7290 */ /* 0x000fe4000fffe0ff */
[----:B------:R-:W-:Y:S02]  /*0340*/  UIADD3 UR12, UPT, UPT, UR9, UR12, URZ ;  /* 0x0000000c090c7290 */ /* 0x000fe4000fffe0ff */
[----:B------:R-:W-:Y:S02]  /*0350*/  UISETP.NE.U32.AND UP0, UPT, UR13, URZ, UPT ;  /* 0x000000ff0d00728c */ /* 0x000fe4000bf05070 */
[----:B------:R-:W-:-:S02]  /*0360*/  UIMAD UR4, UR12, UR14, URZ ;  /* 0x0000000e0c0472a4 */ /* 0x000fc4000f8e02ff */
[----:B------:R-:W-:Y:S02]  /*0370*/  UIMAD.WIDE.U32 UR10, UR8, UR14, URZ ;  /* 0x0000000e080a72a5 */ /* 0x000fe4000f8e00ff */
[----:B------:R-:W-:-:S04]  /*0380*/  UIMAD UR4, UR15, UR8, UR4 ;  /* 0x000000080f0472a4 */ /* 0x000fc8000f8e0204 */
[----:B------:R-:W-:Y:S01]  /*0390*/  UIADD3 UR16, UPT, UPT, UR11, UR4, URZ ;  /* 0x000000040b107290 */ /* 0x000fe2000fffe0ff */
[----:B------:R-:W-:Y:S11]  /*03a0*/  BRA.U UP0, `(.L_x_0) ;  /* 0x00000001005c7547 */ /* 0x000ff6000b800000 */
[----:B------:R-:W0:Y:S01]  /*03b0*/  I2F.U32.RP R0, UR26 ;  /* 0x0000001a00007d06 */ /* 0x000e220008209000 */
[----:B------:R-:W-:Y:S01]  /*03c0*/  ISETP.NE.U32.AND P2, PT, RZ, UR26, PT ;  /* 0x0000001aff007c0c */ /* 0x000fe2000bf45070 */
[----:B------:R-:W-:Y:S02]  /*03d0*/  IMAD.MOV.U32 R11, RZ, RZ, RZ ;  /* 0x000000ffff0b7224 */ /* 0x000fe400078e00ff */
[----:B------:R-:W-:-:S04]  /*03e0*/  IMAD.MOV.U32 R19, RZ, RZ, RZ ;  /* 0x000000ffff137224 */ /* 0x000fc800078e00ff */
[----:B0-----:R-:W0:Y:S02]  /*03f0*/  MUFU.RCP R0, R0 ;  /* 0x0000000000007308 */ /* 0x001e240000001000 */
[----:B0-----:R-:W-:-:S06]  /*0400*/  VIADD R4, R0, 0xffffffe ;  /* 0x0ffffffe00047836 */ /* 0x001fcc0000000000 */
[----:B------:R0:W1:Y:S02]  /*0410*/  F2I.FTZ.U32.TRUNC.NTZ R5, R4 ;  /* 0x0000000400057305 */ /* 0x000064000021f000 */
[----:B0-----:R-:W-:Y:S01]  /*0420*/  IMAD.MOV.U32 R4, RZ, RZ, RZ ;  /* 0x000000ffff047224 */ /* 0x001fe200078e00ff */
[----:B-1----:R-:W-:-:S05]  /*0430*/  IADD3 R7, PT, PT, RZ, -R5, RZ ;  /* 0x80000005ff077210 */ /* 0x002fca0007ffe0ff */
[----:B------:R-:W-:-:S04]  /*0440*/  IMAD R7, R7, UR26, RZ ;  /* 0x0000001a07077c24 */ /* 0x000fc8000f8e02ff */
[----:B------:R-:W-:-:S06]  /*0450*/  IMAD.HI.U32 R5, R5, R7, R4 ;  /* 0x0000000705057227 */ /* 0x000fcc00078e0004 */
[----:B------:R-:W-:-:S04]  /*0460*/  IMAD.HI.U32 R18, R5, R2, RZ ;  /* 0x0000000205127227 */ /* 0x000fc800078e00ff */
[----:B------:R-:W-:-:S04]  /*0470*/  IMAD.MOV R5, RZ, RZ, -R18 ;  /* 0x000000ffff057224 */ /* 0x000fc800078e0a12 */
[----:B------:R-:W-:-:S05]  /*0480*/  IMAD R5, R5, UR26, R2 ;  /* 0x0000001a05057c24 */ /* 0x000fca000f8e0202 */
[----:B------:R-:W-:-:S13]  /*0490*/  ISETP.GE.U32.AND P0, PT, R5, UR26, PT ;  /* 0x0000001a05007c0c */ /* 0x000fda000bf06070 */
[----:B------:R-:W-:Y:S01]  /*04a0*/  @P0 IADD3 R5, PT, PT, R5, -UR26, RZ ;  /* 0x8000001a05050c10 */ /* 0x000fe2000fffe0ff */
[----:B------:R-:W-:-:S03]  /*04b0*/  @P0 VIADD R18, R18, 0x1 ;  /* 0x0000000112120836 */ /* 0x000fc60000000000 */
[----:B------:R-:W-:-:S13]  /*04c0*/  ISETP.GE.U32.AND P1, PT, R5, UR26, PT ;  /* 0x0000001a05007c0c */ /* 0x000fda000bf26070 */
[----:B------:R-:W-:Y:S01]  /*04d0*/  @P1 VIADD R18, R18, 0x1 ;  /* 0x0000000112121836 */ /* 0x000fe20000000000 */
[----:B------:R-:W-:-:S04]  /*04e0*/  @!P2 LOP3.LUT R18, RZ, UR26, RZ, 0x33, !PT ;  /* 0x0000001aff12ac12 */ /* 0x000fc8000f8e33ff */
[----:B------:R-:W-:-:S05]  /*04f0*/  IADD3 R5, PT, PT, -R18, RZ, RZ ;  /* 0x000000ff12057210 */ /* 0x000fca0007ffe1ff */
[----:B------:R-:W-:Y:S01]  /*0500*/  IMAD R24, R5, UR26, R2 ;  /* 0x0000001a05187c24 */ /* 0x000fe2000f8e0202 */
[----:B------:R-:W-:Y:S06]  /*0510*/  BRA `(.L_x_1) ;  /* 0x0000000000447947 */ /* 0x000fec0003800000 */
.L_x_0:
[----:B------:R-:W-:Y:S01]  /*0520*/  HFMA2 R11, -RZ, RZ, 0, 0 ;  /* 0x00000000ff0b7431 */ /* 0x000fe200000001ff */
[----:B------:R-:W-:Y:S01]  /*0530*/  MOV R22, UR26 ;  /* 0x0000001a00167c02 */ /* 0x000fe20008000f00 */
[----:B------:R-:W-:Y:S01]  /*0540*/  IMAD.U32 R23, RZ, RZ, UR27 ;  /* 0x0000001bff177e24 */ /* 0x000fe2000f8e00ff */
[----:B------:R-:W-:Y:S01]  /*0550*/  MOV R0, 0x590 ;  /* 0x0000059000007802 */ /* 0x000fe20000000f00 */
[----:B------:R-:W-:Y:S02]  /*0560*/  IMAD.MOV.U32 R24, RZ, RZ, R2 ;  /* 0x000000ffff187224 */ /* 0x000fe400078e0002 */
[----:B------:R-:W-:-:S07]  /*0570*/  IMAD.U32 R10, RZ, RZ, UR13 ;  /* 0x0000000dff0a7e24 */ /* 0x000fce000f8e00ff */
[----:B------:R-:W-:Y:S05]  /*0580*/  CALL.REL.NOINC `($__internal_0_$__cuda_sm20_div_s64) ;  /* 0x0000001400a07944 */ /* 0x000fea0003c00000 */
[-C--:B------:R-:W-:Y:S01]  /*0590*/  IADD3 R11, P0, PT, RZ, -R6.reuse, RZ ;  /* 0x80000006ff0b7210 */ /* 0x080fe20007f1e0ff */
[--C-:B------:R-:W-:Y:S01]  /*05a0*/  IMAD.MOV.U32 R19, RZ, RZ, R7.reuse ;  /* 0x000000ffff137224 */ /* 0x100fe200078e0007 */
[----:B------:R-:W-:Y:S02]  /*05b0*/  MOV R3, RZ ;  /* 0x000000ff00037202 */ /* 0x000fe40000000f00 */
[----:B------:R-:W-:Y:S01]  /*05c0*/  MOV R18, R6 ;  /* 0x0000000600127202 */ /* 0x000fe20000000f00 */
[----:B------:R-:W-:Y:S02]  /*05d0*/  IMAD.X R0, RZ, RZ, ~R7, P0 ;  /* 0x000000ffff007224 */ /* 0x000fe400000e0e07 */
[----:B------:R-:W-:-:S04]  /*05e0*/  IMAD.WIDE.U32 R4, R11, UR26, R2 ;  /* 0x0000001a0b047c25 */ /* 0x000fc8000f8e0002 */
[----:B------:R-:W-:Y:S02]  /*05f0*/  IMAD R0, R0, UR26, RZ ;  /* 0x0000001a00007c24 */ /* 0x000fe4000f8e02ff */
[----:B------:R-:W-:Y:S02]  /*0600*/  IMAD.MOV.U32 R24, RZ, RZ, R4 ;  /* 0x000000ffff187224 */ /* 0x000fe400078e0004 */
[----:B------:R-:W-:-:S04]  /*0610*/  IMAD R11, R11, UR13, R0 ;  /* 0x0000000d0b0b7c24 */ /* 0x000fc8000f8e0200 */
[----:B------:R-:W-:-:S07]  /*0620*/  IMAD.IADD R11, R5, 0x1, R11 ;  /* 0x00000001050b7824 */ /* 0x000fce00078e020b */
.L_x_1:
[----:B------:R-:W-:Y:S01]  /*0630*/  LOP3.LUT R0, R11, UR16, RZ, 0xfc, !PT ;  /* 0x000000100b007c12 */ /* 0x000fe2000f8efcff */
[----:B------:R-:W-:Y:S03]  /*0640*/  BSSY.RECONVERGENT B0, `(.L_x_2) ;  /* 0x000001e000007945 */ /* 0x000fe60003800200 */
[----:B------:R-:W-:-:S13]  /*0650*/  ISETP.NE.U32.AND P0, PT, R0, RZ, PT ;  /* 0x000000ff0000720c */ /* 0x000fda0003f05070 */
[----:B------:R-:W-:Y:S05]  /*0660*/  @P0 BRA `(.L_x_3) ;  /* 0x0000000000500947 */ /* 0x000fea0003800000 */
[----:B------:R-:W0:Y:S01]  /*0670*/  I2F.U32.RP R0, UR10 ;  /* 0x0000000a00007d06 */ /* 0x000e220008209000 */
[----:B------:R-:W-:Y:S01]  /*0680*/  ISETP.NE.U32.AND P2, PT, RZ, UR10, PT ;  /* 0x0000000aff007c0c */ /* 0x000fe2000bf45070 */
[----:B------:R-:W-:-:S06]  /*0690*/  HFMA2 R17, -RZ, RZ, 0, 0 ;  /* 0x00000000ff117431 */ /* 0x000fcc00000001ff */
        /* <DEDUP_REMOVED lines=15> */
[----:B------:R-:W-:Y:S01]  /*0790*/  @!P2 LOP3.LUT R16, RZ, UR10, RZ, 0x33, !PT ;  /* 0x0000000aff10ac12 */ /* 0x000fe2000f8e33ff */
[----:B------:R-:W-:Y:S06]  /*07a0*/  BRA `(.L_x_4) ;  /* 0x00000000001c7947 */ /* 0x000fec0003800000 */
.L_x_3:
[----:B------:R-:W-:Y:S01]  /*07b0*/  IMAD.U32 R22, RZ, RZ, UR10 ;  /* 0x0000000aff167e24 */ /* 0x000fe2000f8e00ff */
[----:B------:R-:W-:Y:S01]  /*07c0*/  MOV R10, UR16 ;  /* 0x00000010000a7c02 */ /* 0x000fe20008000f00 */
[----:B------:R-:W-:Y:S01]  /*07d0*/  IMAD.U32 R23, RZ, RZ, UR11 ;  /* 0x0000000bff177e24 */ /* 0x000fe2000f8e00ff */
[----:B------:R-:W-:-:S07]  /*07e0*/  MOV R0, 0x800 ;  /* 0x0000080000007802 */ /* 0x000fce0000000f00 */
[----:B------:R-:W-:Y:S05]  /*07f0*/  CALL.REL.NOINC `($__internal_0_$__cuda_sm20_div_s64) ;  /* 0x0000001400047944 */ /* 0x000fea0003c00000 */
[----:B------:R-:W-:Y:S02]  /*0800*/  IMAD.MOV.U32 R16, RZ, RZ, R6 ;  /* 0x000000ffff107224 */ /* 0x000fe400078e0006 */
[----:B------:R-:W-:-:S07]  /*0810*/  IMAD.MOV.U32 R17, RZ, RZ, R7 ;  /* 0x000000ffff117224 */ /* 0x000fce00078e0007 */
.L_x_4:
[----:B------:R-:W-:Y:S05]  /*0820*/  BSYNC.RECONVERGENT B0 ;  /* 0x0000000000007941 */ /* 0x000fea0003800200 */
.L_x_2:
[----:B------:R-:W-:Y:S01]  /*0830*/  MOV R4, R18 ;  /* 0x0000001200047202 */ /* 0x000fe20000000f00 */
[----:B------:R-:W-:Y:S01]  /*0840*/  IMAD.MOV.U32 R5, RZ, RZ, R19 ;  /* 0x000000ffff057224 */ /* 0x000fe200078e0013 */
[----:B------:R-:W-:Y:S01]  /*0850*/  MOV R7, R17 ;  /* 0x0000001100077202 */ /* 0x000fe20000000f00 */
[----:B------:R-:W-:Y:S01]  /*0860*/  IMAD.MOV.U32 R6, RZ, RZ, R16 ;  /* 0x000000ffff067224 */ /* 0x000fe200078e0010 */
[----:B------:R-:W-:Y:S01]  /*0870*/  UISETP.NE.U32.AND UP0, UPT, UR16, URZ, UPT ;  /* 0x000000ff1000728c */ /* 0x000fe2000bf05070 */
[----:B------:R-:W-:-:S03]  /*0880*/  UMOV UR4, URZ ;  /* 0x000000ff00047c82 */ /* 0x000fc60008000000 */
[----:B------:R0:W-:Y:S05]  /*0890*/  STL.128 [R1], R4 ;  /* 0x0000000401007387 */ /* 0x0001ea0000100c00 */
[----:B------:R-:W-:Y:S05]  /*08a0*/  BRA.U UP0, `(.L_x_5) ;  /* 0x00000001004c7547 */ /* 0x000fea000b800000 */
[----:B0-----:R-:W0:Y:S01]  /*08b0*/  I2F.U32.RP R6, UR10 ;  /* 0x0000000a00067d06 */ /* 0x001e220008209000 */
[----:B------:R-:W-:Y:S01]  /*08c0*/  ISETP.NE.U32.AND P1, PT, RZ, UR10, PT ;  /* 0x0000000aff007c0c */ /* 0x000fe2000bf25070 */
[----:B------:R-:W-:-:S06]  /*08d0*/  IMAD.MOV.U32 R11, RZ, RZ, RZ ;  /* 0x000000ffff0b7224 */ /* 0x000fcc00078e00ff */
[----:B0-----:R-:W0:Y:S02]  /*08e0*/  MUFU.RCP R6, R6 ;  /* 0x0000000600067308 */ /* 0x001e240000001000 */
[----:B0-----:R-:W-:-:S06]  /*08f0*/  VIADD R4, R6, 0xffffffe ;  /* 0x0ffffffe06047836 */ /* 0x001fcc0000000000 */
[----:B------:R0:W1:Y:S02]  /*0900*/  F2I.FTZ.U32.TRUNC.NTZ R5, R4 ;  /* 0x0000000400057305 */ /* 0x000064000021f000 */
[----:B0-----:R-:W-:Y:S02]  /*0910*/  HFMA2 R4, -RZ, RZ, 0, 0 ;  /* 0x00000000ff047431 */ /* 0x001fe400000001ff */
[----:B-1----:R-:W-:-:S04]  /*0920*/  IMAD.MOV R7, RZ, RZ, -R5 ;  /* 0x000000ffff077224 */ /* 0x002fc800078e0a05 */
[----:B------:R-:W-:-:S04]  /*0930*/  IMAD R7, R7, UR10, RZ ;  /* 0x0000000a07077c24 */ /* 0x000fc8000f8e02ff */
[----:B------:R-:W-:-:S06]  /*0940*/  IMAD.HI.U32 R7, R5, R7, R4 ;  /* 0x0000000705077227 */ /* 0x000fcc00078e0004 */
[----:B------:R-:W-:-:S04]  /*0950*/  IMAD.HI.U32 R0, R7, R2, RZ ;  /* 0x0000000207007227 */ /* 0x000fc800078e00ff */
[----:B------:R-:W-:-:S04]  /*0960*/  IMAD.MOV R5, RZ, RZ, -R0 ;  /* 0x000000ffff057224 */ /* 0x000fc800078e0a00 */
[----:B------:R-:W-:-:S05]  /*0970*/  IMAD R10, R5, UR10, R2 ;  /* 0x0000000a050a7c24 */ /* 0x000fca000f8e0202 */
[----:B------:R-:W-:-:S13]  /*0980*/  ISETP.GE.U32.AND P0, PT, R10, UR10, PT ;  /* 0x0000000a0a007c0c */ /* 0x000fda000bf06070 */
[----:B------:R-:W-:-:S05]  /*0990*/  @P0 VIADD R10, R10, -UR10 ;  /* 0x8000000a0a0a0c36 */ /* 0x000fca0008000000 */
[----:B------:R-:W-:-:S13]  /*09a0*/  ISETP.GE.U32.AND P0, PT, R10, UR10, PT ;  /* 0x0000000a0a007c0c */ /* 0x000fda000bf06070 */
[----:B------:R-:W-:Y:S02]  /*09b0*/  @P0 IADD3 R10, PT, PT, R10, -UR10, RZ ;  /* 0x8000000a0a0a0c10 */ /* 0x000fe4000fffe0ff */
[----:B------:R-:W-:Y:S01]  /*09c0*/  @!P1 LOP3.LUT R10, RZ, UR10, RZ, 0x33, !PT ;  /* 0x0000000aff0a9c12 */ /* 0x000fe2000f8e33ff */
[----:B------:R-:W-:Y:S06]  /*09d0*/  BRA `(.L_x_6) ;  /* 0x0000000000147947 */ /* 0x000fec0003800000 */
.L_x_5:
[----:B------:R-:W-:Y:S01]  /*09e0*/  IMAD.MOV.U32 R9, RZ, RZ, R2 ;  /* 0x000000ffff097224 */ /* 0x000fe200078e0002 */
[----:B------:R-:W-:Y:S01]  /*09f0*/  MOV R0, 0xa30 ;  /* 0x00000a3000007802 */ /* 0x000fe20000000f00 */
[----:B------:R-:W-:Y:S01]  /*0a00*/  UMOV UR28, UR10 ;  /* 0x0000000a001c7c82 */ /* 0x000fe20008000000 */
[----:B------:R-:W-:-:S05]  /*0a10*/  UMOV UR29, UR16 ;  /* 0x00000010001d7c82 */ /* 0x000fca0008000000 */
[----:B0-----:R-:W-:Y:S05]  /*0a20*/  CALL.REL.NOINC `($__internal_1_$__cuda_sm20_rem_s64) ;  /* 0x0000001400c87944 */ /* 0x001fea0003c00000 */
.L_x_6:
[----:B------:R-:W-:-:S09]  /*0a30*/  UISETP.NE.AND.EX UP0, UPT, UR12, URZ, UPT, !UPT ;  /* 0x000000ff0c00728c */ /* 0x000fd2000bf053f0 */
[----:B------:R-:W-:Y:S05]  /*0a40*/  BRA.U UP0, `(.L_x_7) ;  /* 0x0000000100507547 */ /* 0x000fea000b800000 */
[----:B------:R-:W0:Y:S01]  /*0a50*/  I2F.U32.RP R0, UR8 ;  /* 0x0000000800007d06 */ /* 0x000e220008209000 */
[----:B------:R-:W-:Y:S01]  /*0a60*/  ISETP.NE.U32.AND P2, PT, RZ, UR8, PT ;  /* 0x00000008ff007c0c */ /* 0x000fe2000bf45070 */
[----:B------:R-:W-:-:S06]  /*0a70*/  IMAD.MOV.U32 R15, RZ, RZ, RZ ;  /* 0x000000ffff0f7224 */ /* 0x000fcc00078e00ff */
[----:B0-----:R-:W0:Y:S02]  /*0a80*/  MUFU.RCP R0, R0 ;  /* 0x0000000000007308 */ /* 0x001e240000001000 */
[----:B0-----:R-:W-:-:S06]  /*0a90*/  IADD3 R4, PT, PT, R0, 0xffffffe, RZ ;  /* 0x0ffffffe00047810 */ /* 0x001fcc0007ffe0ff */
[----:B------:R0:W1:Y:S02]  /*0aa0*/  F2I.FTZ.U32.TRUNC.NTZ R5, R4 ;  /* 0x0000000400057305 */ /* 0x000064000021f000 */
[----:B0-----:R-:W-:Y:S02]  /*0ab0*/  IMAD.MOV.U32 R4, RZ, RZ, RZ ;  /* 0x000000ffff047224 */ /* 0x001fe400078e00ff */
[----:B-1----:R-:W-:-:S04]  /*0ac0*/  IMAD.MOV R7, RZ, RZ, -R5 ;  /* 0x000000ffff077224 */ /* 0x002fc800078e0a05 */
[----:B------:R-:W-:-:S04]  /*0ad0*/  IMAD R7, R7, UR8, RZ ;  /* 0x0000000807077c24 */ /* 0x000fc8000f8e02ff */
[----:B------:R-:W-:-:S06]  /*0ae0*/  IMAD.HI.U32 R5, R5, R7, R4 ;  /* 0x0000000705057227 */ /* 0x000fcc00078e0004 */
[----:B------:R-:W-:-:S05]  /*0af0*/  IMAD.HI.U32 R14, R5, R10, RZ ;  /* 0x0000000a050e7227 */ /* 0x000fca00078e00ff */
[----:B------:R-:W-:-:S05]  /*0b00*/  IADD3 R5, PT, PT, -R14, RZ, RZ ;  /* 0x000000ff0e057210 */ /* 0x000fca0007ffe1ff */
[----:B------:R-:W-:-:S05]  /*0b10*/  IMAD R10, R5, UR8, R10 ;  /* 0x00000008050a7c24 */ /* 0x000fca000f8e020a */
[----:B------:R-:W-:-:S13]  /*0b20*/  ISETP.GE.U32.AND P0, PT, R10, UR8, PT ;  /* 0x000000080a007c0c */ /* 0x000fda000bf06070 */
[----:B------:R-:W-:Y:S02]  /*0b30*/  @P0 VIADD R10, R10, -UR8 ;  /* 0x800000080a0a0c36 */ /* 0x000fe40008000000 */
[----:B------:R-:W-:-:S03]  /*0b40*/  @P0 VIADD R14, R14, 0x1 ;  /* 0x000000010e0e0836 */ /* 0x000fc60000000000 */
[----:B------:R-:W-:-:S13]  /*0b50*/  ISETP.GE.U32.AND P1, PT, R10, UR8, PT ;  /* 0x000000080a007c0c */ /* 0x000fda000bf26070 */
[----:B------:R-:W-:Y:S02]  /*0b60*/  @P1 IADD3 R14, PT, PT, R14, 0x1, RZ ;  /* 0x000000010e0e1810 */ /* 0x000fe40007ffe0ff */
[----:B------:R-:W-:Y:S01]  /*0b70*/  @!P2 LOP3.LUT R14, RZ, UR8, RZ, 0x33, !PT ;  /* 0x00000008ff0eac12 */ /* 0x000fe2000f8e33ff */
[----:B------:R-:W-:Y:S06]  /*0b80*/  BRA `(.L_x_8) ;  /* 0x0000000000207947 */ /* 0x000fec0003800000 */
.L_x_7:
[----:B------:R-:W-:Y:S01]  /*0b90*/  IMAD.MOV.U32 R24, RZ, RZ, R10 ;  /* 0x000000ffff187224 */ /* 0x000fe200078e000a */
[----:B------:R-:W-:Y:S01]  /*0ba0*/  MOV R23, UR9 ;  /* 0x0000000900177c02 */ /* 0x000fe20008000f00 */
[----:B------:R-:W-:Y:S01]  /*0bb0*/  IMAD.U32 R22, RZ, RZ, UR8 ;  /* 0x00000008ff167e24 */ /* 0x000fe2000f8e00ff */
[----:B------:R-:W-:Y:S01]  /*0bc0*/  MOV R0, 0xbf0 ;  /* 0x00000bf000007802 */ /* 0x000fe20000000f00 */
[----:B------:R-:W-:-:S07]  /*0bd0*/  IMAD.U32 R10, RZ, RZ, UR12 ;  /* 0x0000000cff0a7e24 */ /* 0x000fce000f8e00ff */
[----:B------:R-:W-:Y:S05]  /*0be0*/  CALL.REL.NOINC `($__internal_0_$__cuda_sm20_div_s64) ;  /* 0x0000001000087944 */ /* 0x000fea0003c00000 */
[----:B------:R-:W-:Y:S01]  /*0bf0*/  MOV R14, R6 ;  /* 0x00000006000e7202 */ /* 0x000fe20000000f00 */
[----:B------:R-:W-:-:S07]  /*0c00*/  IMAD.MOV.U32 R15, RZ, RZ, R7 ;  /* 0x000000ffff0f7224 */ /* 0x000fce00078e0007 */
.L_x_8:
[----:B------:R-:W-:-:S09]  /*0c10*/  UISETP.NE.AND.EX UP0, UPT, UR12, URZ, UPT, !UPT ;  /* 0x000000ff0c00728c */ /* 0x000fd2000bf053f0 */
[----:B------:R-:W-:Y:S05]  /*0c20*/  BRA.U UP0, `(.L_x_9) ;  /* 0x00000001004c7547 */ /* 0x000fea000b800000 */
[----:B------:R-:W0:Y:S01]  /*0c30*/  I2F.U32.RP R6, UR8 ;  /* 0x0000000800067d06 */ /* 0x000e220008209000 */
[----:B------:R-:W-:Y:S01]  /*0c40*/  ISETP.NE.U32.AND P1, PT, RZ, UR8, PT ;  /* 0x00000008ff007c0c */ /* 0x000fe2000bf25070 */
[----:B------:R-:W-:-:S06]  /*0c50*/  IMAD.MOV.U32 R11, RZ, RZ, RZ ;  /* 0x000000ffff0b7224 */ /* 0x000fcc00078e00ff */
        /* <DEDUP_REMOVED lines=11> */
[----:B------:R-:W-:-:S04]  /*0d10*/  @P0 IADD3 R10, PT, PT, R10, -UR8, RZ ;  /* 0x800000080a0a0c10 */ /* 0x000fc8000fffe0ff */
[----:B------:R-:W-:-:S13]  /*0d20*/  ISETP.GE.U32.AND P0, PT, R10, UR8, PT ;  /* 0x000000080a007c0c */ /* 0x000fda000bf06070 */
[----:B------:R-:W-:Y:S01]  /*0d30*/  @P0 VIADD R10, R10, -UR8 ;  /* 0x800000080a0a0c36 */ /* 0x000fe20008000000 */
[----:B------:R-:W-:Y:S01]  /*0d40*/  @!P1 LOP3.LUT R10, RZ, UR8, RZ, 0x33, !PT ;  /* 0x00000008ff0a9c12 */ /* 0x000fe2000f8e33ff */
[----:B------:R-:W-:Y:S06]  /*0d50*/  BRA `(.L_x_10) ;  /* 0x0000000000147947 */ /* 0x000fec0003800000 */
.L_x_9:
[----:B------:R-:W-:Y:S01]  /*0d60*/  MOV R9, R2 ;  /* 0x0000000200097202 */ /* 0x000fe20000000f00 */
[----:B------:R-:W-:Y:S01]  /*0d70*/  UMOV UR28, UR8 ;  /* 0x00000008001c7c82 */ /* 0x000fe20008000000 */
[----:B------:R-:W-:Y:S01]  /*0d80*/  MOV R0, 0xdb0 ;  /* 0x00000db000007802 */ /* 0x000fe20000000f00 */
[----:B------:R-:W-:-:S06]  /*0d90*/  UMOV UR29, UR12 ;  /* 0x0000000c001d7c82 */ /* 0x000fcc0008000000 */
[----:B------:R-:W-:Y:S05]  /*0da0*/  CALL.REL.NOINC `($__internal_1_$__cuda_sm20_rem_s64) ;  /* 0x0000001000e87944 */ /* 0x000fea0003c00000 */
.L_x_10:
        /* <DEDUP_REMOVED lines=16> */
[----:B------:R-:W-:Y:S01]  /*0eb0*/  @P0 VIADD R10, R10, -UR6 ;  /* 0x800000060a0a0c36 */ /* 0x000fe20008000000 */
[----:B------:R-:W-:-:S04]  /*0ec0*/  @P0 IADD3 R12, PT, PT, R12, 0x1, RZ ;  /* 0x000000010c0c0810 */ /* 0x000fc80007ffe0ff */
[----:B------:R-:W-:-:S13]  /*0ed0*/  ISETP.GE.U32.AND P1, PT, R10, UR6, PT ;  /* 0x000000060a007c0c */ /* 0x000fda000bf26070 */
[----:B------:R-:W-:Y:S01]  /*0ee0*/  @P1 VIADD R12, R12, 0x1 ;  /* 0x000000010c0c1836 */ /* 0x000fe20000000000 */
[----:B------:R-:W-:Y:S01]  /*0ef0*/  @!P2 LOP3.LUT R12, RZ, UR6, RZ, 0x33, !PT ;  /* 0x00000006ff0cac12 */ /* 0x000fe2000f8e33ff */
[----:B------:R-:W-:Y:S06]  /*0f00*/  BRA `(.L_x_12) ;  /* 0x0000000000207947 */ /* 0x000fec0003800000 */
.L_x_11:
[----:B------:R-:W-:Y:S01]  /*0f10*/  IMAD.MOV.U32 R24, RZ, RZ, R10 ;  /* 0x000000ffff187224 */ /* 0x000fe200078e000a */
[----:B------:R-:W-:Y:S01]  /*0f20*/  MOV R22, UR6 ;  /* 0x0000000600167c02 */ /* 0x000fe20008000f00 */
[----:B------:R-:W-:Y:S01]  /*0f30*/  IMAD.U32 R23, RZ, RZ, UR7 ;  /* 0x00000007ff177e24 */ /* 0x000fe2000f8e00ff */
[----:B------:R-:W-:Y:S02]  /*0f40*/  MOV R10, UR5 ;  /* 0x00000005000a7c02 */ /* 0x000fe40008000f00 */
[----:B------:R-:W-:-:S07]  /*0f50*/  MOV R0, 0xf70 ;  /* 0x00000f7000007802 */ /* 0x000fce0000000f00 */
[----:B------:R-:W-:Y:S05]  /*0f60*/  CALL.REL.NOINC `($__internal_0_$__cuda_sm20_div_s64) ;  /* 0x0000000c00287944 */ /* 0x000fea0003c00000 */
[----:B------:R-:W-:Y:S02]  /*0f70*/  IMAD.MOV.U32 R12, RZ, RZ, R6 ;  /* 0x000000ffff0c7224 */ /* 0x000fe400078e0006 */
[----:B------:R-:W-:-:S07]  /*0f80*/  IMAD.MOV.U32 R13, RZ, RZ, R7 ;  /* 0x000000ffff0d7224 */ /* 0x000fce00078e0007 */
.L_x_12:
[----:B------:R-:W-:Y:S01]  /*0f90*/  MOV R4, R14 ;  /* 0x0000000e00047202 */ /* 0x000fe20000000f00 */
[----:B------:R-:W-:Y:S01]  /*0fa0*/  IMAD.MOV.U32 R5, RZ, RZ, R15 ;  /* 0x000000ffff057224 */ /* 0x000fe200078e000f */
[----:B------:R-:W-:Y:S01]  /*0fb0*/  MOV R7, R13 ;  /* 0x0000000d00077202 */ /* 0x000fe20000000f00 */
[----:B------:R-:W-:Y:S01]  /*0fc0*/  IMAD.MOV.U32 R6, RZ, RZ, R12 ;  /* 0x000000ffff067224 */ /* 0x000fe200078e000c */
[----:B------:R-:W-:-:S04]  /*0fd0*/  UISETP.NE.AND.EX UP0, UPT, UR5, URZ, UPT, !UPT ;  /* 0x000000ff0500728c */ /* 0x000fc8000bf053f0 */
[----:B------:R0:W-:Y:S05]  /*0fe0*/  STL.128 [R1+0x10], R4 ;  /* 0x0000100401007387 */ /* 0x0001ea0000100c00 */
[----:B------:R-:W-:Y:S05]  /*0ff0*/  BRA.U UP0, `(.L_x_13) ;  /* 0x00000001004c7547 */ /* 0x000fea000b800000 */
[----:B0-----:R-:W0:Y:S01]  /*1000*/  I2F.U32.RP R6, UR6 ;  /* 0x0000000600067d06 */ /* 0x001e220008209000 */
[----:B------:R-:W-:Y:S01]  /*1010*/  ISETP.NE.U32.AND P1, PT, RZ, UR6, PT ;  /* 0x00000006ff007c0c */ /* 0x000fe2000bf25070 */
[----:B------:R-:W-:-:S06]  /*1020*/  IMAD.MOV.U32 R11, RZ, RZ, RZ ;  /* 0x000000ffff0b7224 */ /* 0x000fcc00078e00ff */
[----:B0-----:R-:W0:Y:S02]  /*1030*/  MUFU.RCP R6, R6 ;  /* 0x0000000600067308 */ /* 0x001e240000001000 */
[----:B0-----:R-:W-:-:S06]  /*1040*/  VIADD R4, R6, 0xffffffe ;  /* 0x0ffffffe06047836 */ /* 0x001fcc0000000000 */
[----:B------:R0:W1:Y:S02]  /*1050*/  F2I.FTZ.U32.TRUNC.NTZ R5, R4 ;  /* 0x0000000400057305 */ /* 0x000064000021f000 */
[----:B0-----:R-:W-:Y:S01]  /*1060*/  MOV R4, RZ ;  /* 0x000000ff00047202 */ /* 0x001fe20000000f00 */
        /* <DEDUP_REMOVED lines=12> */
.L_x_13:
[----:B------:R-:W-:Y:S01]  /*1130*/  IMAD.MOV.U32 R9, RZ, RZ, R2 ;  /* 0x000000ffff097224 */ /* 0x000fe200078e0002 */
[----:B------:R-:W-:Y:S01]  /*1140*/  MOV R0, 0x1180 ;  /* 0x0000118000007802 */ /* 0x000fe20000000f00 */
[----:B------:R-:W-:Y:S01]  /*1150*/  UMOV UR28, UR6 ;  /* 0x00000006001c7c82 */ /* 0x000fe20008000000 */
[----:B------:R-:W-:-:S05]  /*1160*/  UMOV UR29, UR5 ;  /* 0x00000005001d7c82 */ /* 0x000fca0008000000 */
[----:B0-----:R-:W-:Y:S05]  /*1170*/  CALL.REL.NOINC `($__internal_1_$__cuda_sm20_rem_s64) ;  /* 0x0000000c00f47944 */ /* 0x001fea0003c00000 */
.L_x_14:
[----:B------:R-:W-:-:S13]  /*1180*/  ISETP.NE.AND.EX P0, PT, R21, RZ, PT, !PT ;  /* 0x000000ff1500720c */ /* 0x000fda0003f053f0 */
[----:B------:R-:W-:Y:S05]  /*1190*/  @P0 BRA `(.L_x_15) ;  /* 0x0000000000500947 */ /* 0x000fea0003800000 */
[----:B------:R-:W0:Y:S01]  /*11a0*/  I2F.U32.RP R0, R20 ;  /* 0x0000001400007306 */ /* 0x000e220000209000 */
[----:B------:R-:W-:Y:S01]  /*11b0*/  IMAD.MOV R7, RZ, RZ, -R20 ;  /* 0x000000ffff077224 */ /* 0x000fe200078e0a14 */
[----:B------:R-:W-:-:S06]  /*11c0*/  ISETP.NE.U32.AND P2, PT, R20, RZ, PT ;  /* 0x000000ff1400720c */ /* 0x000fcc0003f45070 */
[----:B0-----:R-:W0:Y:S02]  /*11d0*/  MUFU.RCP R0, R0 ;  /* 0x0000000000007308 */ /* 0x001e240000001000 */
[----:B0-----:R-:W-:-:S06]  /*11e0*/  IADD3 R4, PT, PT, R0, 0xffffffe, RZ ;  /* 0x0ffffffe00047810 */ /* 0x001fcc0007ffe0ff */
[----:B------:R0:W1:Y:S02]  /*11f0*/  F2I.FTZ.U32.TRUNC.NTZ R5, R4 ;  /* 0x0000000400057305 */ /* 0x000064000021f000 */
[----:B0-----:R-:W-:Y:S02]  /*1200*/  IMAD.MOV.U32 R4, RZ, RZ, RZ ;  /* 0x000000ffff047224 */ /* 0x001fe400078e00ff */
[----:B-1----:R-:W-:-:S04]  /*1210*/  IMAD R7, R7, R5, RZ ;  /* 0x0000000507077224 */ /* 0x002fc800078e02ff */
[----:B------:R-:W-:-:S06]  /*1220*/  IMAD.HI.U32 R5, R5, R7, R4 ;  /* 0x0000000705057227 */ /* 0x000fcc00078e0004 */
[----:B------:R-:W-:-:S04]  /*1230*/  IMAD.HI.U32 R4, R5, R10, RZ ;  /* 0x0000000a05047227 */ /* 0x000fc800078e00ff */
[----:B------:R-:W-:Y:S01]  /*1240*/  IMAD.MOV.U32 R5, RZ, RZ, RZ ;  /* 0x000000ffff057224 */ /* 0x000fe200078e00ff */
[----:B------:R-:W-:-:S05]  /*1250*/  IADD3 R11, PT, PT, -R4, RZ, RZ ;  /* 0x000000ff040b7210 */ /* 0x000fca0007ffe1ff */
[----:B------:R-:W-:-:S05]  /*1260*/  IMAD R11, R20, R11, R10 ;  /* 0x0000000b140b7224 */ /* 0x000fca00078e020a */
[----:B------:R-:W-:-:S13]  /*1270*/  ISETP.GE.U32.AND P0, PT, R11, R20, PT ;  /* 0x000000140b00720c */ /* 0x000fda0003f06070 */
[----:B------:R-:W-:Y:S02]  /*1280*/  @P0 IMAD.IADD R11, R11, 0x1, -R20 ;  /* 0x000000010b0b0824 */ /* 0x000fe400078e0a14 */
[----:B------:R-:W-:-:S03]  /*1290*/  @P0 VIADD R4, R4, 0x1 ;  /* 0x0000000104040836 */ /* 0x000fc60000000000 */
[----:B------:R-:W-:-:S13]  /*12a0*/  ISETP.GE.U32.AND P1, PT, R11, R20, PT ;  /* 0x000000140b00720c */ /* 0x000fda0003f26070 */
[----:B------:R-:W-:Y:S02]  /*12b0*/  @P1 IADD3 R4, PT, PT, R4, 0x1, RZ ;  /* 0x0000000104041810 */ /* 0x000fe40007ffe0ff */
[----:B------:R-:W-:Y:S01]  /*12c0*/  @!P2 LOP3.LUT R4, RZ, R20, RZ, 0x33, !PT ;  /* 0x00000014ff04a212 */ /* 0x000fe200078e33ff */
[----:B------:R-:W-:Y:S06]  /*12d0*/  BRA `(.L_x_16) ;  /* 0x00000000001c7947 */ /* 0x000fec0003800000 */
.L_x_15:
[----:B------:R-:W-:Y:S01]  /*12e0*/  IMAD.MOV.U32 R24, RZ, RZ, R10 ;  /* 0x000000ffff187224 */ /* 0x000fe200078e000a */
[----:B------:R-:W-:Y:S01]  /*12f0*/  MOV R22, R20 ;  /* 0x0000001400167202 */ /* 0x000fe20000000f00 */
[----:B------:R-:W-:Y:S01]  /*1300*/  IMAD.MOV.U32 R10, RZ, RZ, R21 ;  /* 0x000000ffff0a7224 */ /* 0x000fe200078e0015 */
[----:B------:R-:W-:-:S07]  /*1310*/  MOV R0, 0x1330 ;  /* 0x0000133000007802 */ /* 0x000fce0000000f00 */
[----:B------:R-:W-:Y:S05]  /*1320*/  CALL.REL.NOINC `($__internal_0_$__cuda_sm20_div_s64) ;  /* 0x0000000800387944 */ /* 0x000fea0003c00000 */
[----:B------:R-:W-:Y:S01]  /*1330*/  IMAD.MOV.U32 R4, RZ, RZ, R6 ;  /* 0x000000ffff047224 */ /* 0x000fe200078e0006 */
[----:B------:R-:W-:-:S07]  /*1340*/  MOV R5, R7 ;  /* 0x0000000700057202 */ /* 0x000fce0000000f00 */
.L_x_16:
[----:B------:R-:W-:-:S13]  /*1350*/  ISETP.NE.AND.EX P0, PT, R21, RZ, PT, !PT ;  /* 0x000000ff1500720c */ /* 0x000fda0003f053f0 */
[----:B------:R-:W-:Y:S05]  /*1360*/  @P0 BRA `(.L_x_17) ;  /* 0x00000000004c0947 */ /* 0x000fea0003800000 */
[----:B------:R-:W0:Y:S01]  /*1370*/  I2F.U32.RP R8, R20 ;  /* 0x0000001400087306 */ /* 0x000e220000209000 */
[----:B------:R-:W-:Y:S02]  /*1380*/  HFMA2 R6, -RZ, RZ, 0, 0 ;  /* 0x00000000ff067431 */ /* 0x000fe400000001ff */
[----:B------:R-:W-:Y:S01]  /*1390*/  IMAD.MOV R3, RZ, RZ, -R20 ;  /* 0x000000ffff037224 */ /* 0x000fe200078e0a14 */
[----:B------:R-:W-:-:S04]  /*13a0*/  ISETP.NE.U32.AND P1, PT, R20, RZ, PT ;  /* 0x000000ff1400720c */ /* 0x000fc80003f25070 */
[----:B0-----:R-:W0:Y:S02]  /*13b0*/  MUFU.RCP R8, R8 ;  /* 0x0000000800087308 */ /* 0x001e240000001000 */
[----:B0-----:R-:W-:-:S06]  /*13c0*/  VIADD R7, R8, 0xffffffe ;  /* 0x0ffffffe08077836 */ /* 0x001fcc0000000000 */
[----:B------:R-:W0:Y:S02]  /*13d0*/  F2I.FTZ.U32.TRUNC.NTZ R7, R7 ;  /* 0x0000000700077305 */ /* 0x000e24000021f000 */
[----:B0-----:R-:W-:-:S04]  /*13e0*/  IMAD R3, R3, R7, RZ ;  /* 0x0000000703037224 */ /* 0x001fc800078e02ff */
[----:B------:R-:W-:-:S04]  /*13f0*/  IMAD.HI.U32 R3, R7, R3, R6 ;  /* 0x0000000307037227 */ /* 0x000fc800078e0006 */
[----:B------:R-:W-:Y:S02]  /*1400*/  IMAD.MOV.U32 R7, RZ, RZ, RZ ;  /* 0x000000ffff077224 */ /* 0x000fe400078e00ff */
[----:B------:R-:W-:-:S04]  /*1410*/  IMAD.HI.U32 R0, R3, R2, RZ ;  /* 0x0000000203007227 */ /* 0x000fc800078e00ff */
[----:B------:R-:W-:-:S04]  /*1420*/  IMAD.MOV R3, RZ, RZ, -R0 ;  /* 0x000000ffff037224 */ /* 0x000fc800078e0a00 */
[----:B------:R-:W-:-:S05]  /*1430*/  IMAD R6, R20, R3, R2 ;  /* 0x0000000314067224 */ /* 0x000fca00078e0202 */
[----:B------:R-:W-:-:S13]  /*1440*/  ISETP.GE.U32.AND P0, PT, R6, R20, PT ;  /* 0x000000140600720c */ /* 0x000fda0003f06070 */
[----:B------:R-:W-:-:S05]  /*1450*/  @P0 IMAD.IADD R6, R6, 0x1, -R20 ;  /* 0x0000000106060824 */ /* 0x000fca00078e0a14 */
[----:B------:R-:W-:-:S13]  /*1460*/  ISETP.GE.U32.AND P0, PT, R6, R20, PT ;  /* 0x000000140600720c */ /* 0x000fda0003f06070 */
[----:B------:R-:W-:Y:S02]  /*1470*/  @P0 IADD3 R6, PT, PT, -R20, R6, RZ ;  /* 0x0000000614060210 */ /* 0x000fe40007ffe1ff */
[----:B------:R-:W-:Y:S01]  /*1480*/  @!P1 LOP3.LUT R6, RZ, R20, RZ, 0x33, !PT ;  /* 0x00000014ff069212 */ /* 0x000fe200078e33ff */
[----:B------:R-:W-:Y:S06]  /*1490*/  BRA `(.L_x_18) ;  /* 0x00000000001c7947 */ /* 0x000fec0003800000 */
.L_x_17:
[----:B------:R-:W-:Y:S01]  /*14a0*/  R2UR UR28, R20 ;  /* 0x00000000141c72ca */ /* 0x000fe200000e0000 */
[----:B------:R-:W-:Y:S01]  /*14b0*/  IMAD.MOV.U32 R9, RZ, RZ, R2 ;  /* 0x000000ffff097224 */ /* 0x000fe200078e0002 */
[----:B------:R-:W-:Y:S02]  /*14c0*/  R2UR UR29, R21 ;  /* 0x00000000151d72ca */ /* 0x000fe400000e0000 */
[----:B------:R-:W-:-:S13]  /*14d0*/  MOV R0, 0x14f0 ;  /* 0x000014f000007802 */ /* 0x000fda0000000f00 */
[----:B------:R-:W-:Y:S05]  /*14e0*/  CALL.REL.NOINC `($__internal_1_$__cuda_sm20_rem_s64) ;  /* 0x0000000c00187944 */ /* 0x000fea0003c00000 */
[----:B------:R-:W-:Y:S01]  /*14f0*/  MOV R6, R10 ;  /* 0x0000000a00067202 */ /* 0x000fe20000000f00 */
[----:B------:R-:W-:-:S07]  /*1500*/  IMAD.MOV.U32 R7, RZ, RZ, R11 ;  /* 0x000000ffff077224 */ /* 0x000fce00078e000b */
.L_x_18:
[----:B------:R-:W0:Y:S08]  /*1510*/  LDC.64 R28, c[0x0][0x398] ;  /* 0x0000e600ff1c7b82 */ /* 0x000e300000000a00 */
[----:B------:R-:W1:Y:S08]  /*1520*/  LDC.64 R26, c[0x0][0x398] ;  /* 0x0000e600ff1a7b82 */ /* 0x000e700000000a00 */
[----:B------:R-:W2:Y:S01]  /*1530*/  LDC.64 R2, c[0x0][0x398] ;  /* 0x0000e600ff027b82 */ /* 0x000ea20000000a00 */
[----:B------:R-:W-:Y:S01]  /*1540*/  IMAD R19, R19, UR26, RZ ;  /* 0x0000001a13137c24 */ /* 0x000fe2000f8e02ff */
[----:B------:R-:W3:Y:S01]  /*1550*/  LDCU.128 UR20, c[0x0][0x380] ;  /* 0x00007000ff1477ac */ /* 0x000ee20008000c00 */
[----:B0-----:R-:W4:Y:S04]  /*1560*/  LDG.E.64 R22, desc[UR24][R28.64+0x20] ;  /* 0x000020181c167981 */ /* 0x001f28000c1e1b00 */
[----:B------:R0:W5:Y:S04]  /*1570*/  LDG.E.64 R24, desc[UR24][R28.64+0x28] ;  /* 0x000028181c187981 */ /* 0x000168000c1e1b00 */
[----:B-1----:R-:W3:Y:S04]  /*1580*/  LDG.E.64 R8, desc[UR24][R26.64+0x8] ;  /* 0x000008181a087981 */ /* 0x002ee8000c1e1b00 */
[----:B------:R-:W3:Y:S04]  /*1590*/  LDG.E.64 R10, desc[UR24][R26.64+0x10] ;  /* 0x000010181a0a7981 */ /* 0x000ee8000c1e1b00 */
[----:B--2---:R1:W2:Y:S04]  /*15a0*/  LDG.E R0, desc[UR24][R2.64] ;  /* 0x0000001802007981 */ /* 0x0042a8000c1e1900 */
[----:B------:R1:W-:Y:S04]  /*15b0*/  STL.128 [R1+0x20], R4 ;  /* 0x0000200401007387 */ /* 0x0003e80000100c00 */
[----:B------:R-:W2:Y:S01]  /*15c0*/  LDG.E.64 R2, desc[UR24][R26.64+0x18] ;  /* 0x000018181a027981 */ /* 0x000ea2000c1e1b00 */
[----:B0-----:R-:W-:-:S02]  /*15d0*/  IMAD R29, R18, UR13, R19 ;  /* 0x0000000d121d7c24 */ /* 0x001fc4000f8e0213 */
[----:B------:R-:W-:-:S04]  /*15e0*/  IMAD.WIDE.U32 R18, R18, UR26, RZ ;  /* 0x0000001a12127c25 */ /* 0x000fc8000f8e00ff */
[----:B------:R-:W-:Y:S02]  /*15f0*/  IMAD R17, R17, UR10, RZ ;  /* 0x0000000a11117c24 */ /* 0x000fe4000f8e02ff */
[----:B------:R-:W-:Y:S02]  /*1600*/  IMAD.IADD R19, R19, 0x1, R29 ;  /* 0x0000000113137824 */ /* 0x000fe400078e021d */
[C---:B------:R-:W-:Y:S02]  /*1610*/  IMAD R29, R16.reuse, UR16, R17 ;  /* 0x00000010101d7c24 */ /* 0x040fe4000f8e0211 */
[----:B------:R-:W-:-:S04]  /*1620*/  IMAD.WIDE.U32 R16, R16, UR10, R18 ;  /* 0x0000000a10107c25 */ /* 0x000fc8000f8e0012 */
[----:B------:R-:W-:Y:S01]  /*1630*/  IMAD R15, R15, UR8, RZ ;  /* 0x000000080f0f7c24 */ /* 0x000fe2000f8e02ff */
[----:B------:R-:W-:-:S03]  /*1640*/  IADD3 R17, PT, PT, R17, R29, RZ ;  /* 0x0000001d11117210 */ /* 0x000fc60007ffe0ff */
[C---:B------:R-:W-:Y:S02]  /*1650*/  IMAD R15, R14.reuse, UR12, R15 ;  /* 0x0000000c0e0f7c24 */ /* 0x040fe4000f8e020f */
[----:B------:R-:W-:-:S05]  /*1660*/  IMAD.WIDE.U32 R18, R14, UR8, R16 ;  /* 0x000000080e127c25 */ /* 0x000fca000f8e0010 */
[----:B------:R-:W-:Y:S01]  /*1670*/  IADD3 R19, PT, PT, R19, R15, RZ ;  /* 0x0000000f13137210 */ /* 0x000fe20007ffe0ff */
[----:B------:R-:W-:-:S04]  /*1680*/  IMAD R13, R13, UR6, RZ ;  /* 0x000000060d0d7c24 */ /* 0x000fc8000f8e02ff */
[C---:B------:R-:W-:Y:S02]  /*1690*/  IMAD R13, R12.reuse, UR5, R13 ;  /* 0x000000050c0d7c24 */ /* 0x040fe4000f8e020d */
[----:B------:R-:W-:-:S04]  /*16a0*/  IMAD.WIDE.U32 R18, R12, UR6, R18 ;  /* 0x000000060c127c25 */ /* 0x000fc8000f8e0012 */
[----:B-1----:R-:W-:Y:S02]  /*16b0*/  IMAD R5, R5, R20, RZ ;  /* 0x0000001405057224 */ /* 0x002fe400078e02ff */
[----:B------:R-:W-:Y:S02]  /*16c0*/  IMAD.IADD R19, R19, 0x1, R13 ;  /* 0x0000000113137824 */ /* 0x000fe400078e020d */
[-C--:B------:R-:W-:Y:S02]  /*16d0*/  IMAD R5, R21, R4.reuse, R5 ;  /* 0x0000000415057224 */ /* 0x080fe400078e0205 */
[----:B------:R-:W-:-:S04]  /*16e0*/  IMAD.WIDE.U32 R20, R20, R4, R18 ;  /* 0x0000000414147225 */ /* 0x000fc800078e0012 */
[----:B----4-:R-:W-:Y:S02]  /*16f0*/  IMAD.SHL.U32 R14, R22, 0x8, RZ ;  /* 0x00000008160e7824 */ /* 0x010fe400078e00ff */
[C---:B-----5:R-:W-:Y:S01]  /*1700*/  IMAD.SHL.U32 R16, R24.reuse, 0x8, RZ ;  /* 0x0000000818107824 */ /* 0x060fe200078e00ff */
[----:B------:R-:W-:Y:S02]  /*1710*/  SHF.L.U64.HI R15, R24, 0x3, R25 ;  /* 0x00000003180f7819 */ /* 0x000fe40000010219 */
[----:B------:R-:W-:Y:S02]  /*1720*/  SHF.L.U64.HI R23, R22, 0x3, R23 ;  /* 0x0000000316177819 */ /* 0x000fe40000010217 */
[----:B---3--:R-:W-:Y:S02]  /*1730*/  IADD3 R24, P0, PT, R14, UR22, RZ ;  /* 0x000000160e187c10 */ /* 0x008fe4000ff1e0ff */
[----:B------:R-:W-:Y:S02]  /*1740*/  IADD3 R22, P1, PT, R16, UR22, RZ ;  /* 0x0000001610167c10 */ /* 0x000fe4000ff3e0ff */
[----:B------:R-:W-:-:S02]  /*1750*/  IADD3.X R25, PT, PT, R23, UR23, RZ, P0, !PT ;  /* 0x0000001717197c10 */ /* 0x000fc400087fe4ff */
[----:B------:R-:W-:Y:S02]  /*1760*/  IADD3.X R23, PT, PT, R15, UR23, RZ, P1, !PT ;  /* 0x000000170f177c10 */ /* 0x000fe40008ffe4ff */
[C---:B------:R-:W-:Y:S02]  /*1770*/  SHF.L.U64.HI R15, R8.reuse, 0x3, R9 ;  /* 0x00000003080f7819 */ /* 0x040fe40000010209 */
[----:B------:R-:W3:Y:S01]  /*1780*/  LDG.E.64 R24, desc[UR24][R24.64] ;  /* 0x0000001818187981 */ /* 0x000ee2000c1e1b00 */
[----:B------:R-:W-:-:S03]  /*1790*/  IMAD.SHL.U32 R8, R8, 0x8, RZ ;  /* 0x0000000808087824 */ /* 0x000fc600078e00ff */
[----:B------:R-:W4:Y:S01]  /*17a0*/  LDG.E.64 R22, desc[UR24][R22.64] ;  /* 0x0000001816167981 */ /* 0x000f22000c1e1b00 */
[C---:B--2---:R-:W-:Y:S02]  /*17b0*/  SHF.L.U32 R4, R2.reuse, 0x3, RZ ;  /* 0x0000000302047819 */ /* 0x044fe400000006ff */
[----:B------:R-:W-:Y:S02]  /*17c0*/  SHF.L.U64.HI R13, R2, 0x3, R3 ;  /* 0x00000003020d7819 */ /* 0x000fe40000010203 */
[----:B------:R-:W-:Y:S02]  /*17d0*/  IADD3 R2, P0, PT, R8, UR22, RZ ;  /* 0x0000001608027c10 */ /* 0x000fe4000ff1e0ff */
[----:B------:R-:W-:Y:S01]  /*17e0*/  IADD3 R12, P1, PT, R4, UR22, RZ ;  /* 0x00000016040c7c10 */ /* 0x000fe2000ff3e0ff */
[----:B------:R-:W-:Y:S01]  /*17f0*/  IMAD.U32 R18, R0, 0x8, R1 ;  /* 0x0000000800127824 */ /* 0x000fe200078e0001 */
[----:B------:R-:W-:Y:S02]  /*1800*/  IADD3.X R3, PT, PT, R15, UR23, RZ, P0, !PT ;  /* 0x000000170f037c10 */ /* 0x000fe400087fe4ff */
[----:B------:R-:W-:Y:S01]  /*1810*/  IADD3.X R13, PT, PT, R13, UR23, RZ, P1, !PT ;  /* 0x000000170d0d7c10 */ /* 0x000fe20008ffe4ff */
[C---:B------:R-:W-:Y:S01]  /*1820*/  IMAD.IADD R26, R1.reuse, 0x1, R8 ;  /* 0x00000001011a7824 */ /* 0x040fe200078e0208 */
[----:B------:R-:W-:Y:S01]  /*1830*/  IADD3 R9, PT, PT, R1, R4, RZ ;  /* 0x0000000401097210 */ /* 0x000fe20007ffe0ff */
[C---:B------:R-:W-:Y:S01]  /*1840*/  IMAD.SHL.U32 R0, R10.reuse, 0x8, RZ ;  /* 0x000000080a007824 */ /* 0x040fe200078e00ff */
[----:B------:R-:W2:Y:S01]  /*1850*/  LDL.64 R18, [R18] ;  /* 0x0000000012127983 */ /* 0x000ea20000100a00 */
[----:B------:R-:W-:-:S03]  /*1860*/  SHF.L.U64.HI R11, R10, 0x3, R11 ;  /* 0x000000030a0b7819 */ /* 0x000fc6000001020b */
[----:B------:R-:W2:Y:S01]  /*1870*/  LDG.E.64 R2, desc[UR24][R2.64] ;  /* 0x0000001802027981 */ /* 0x000ea2000c1e1b00 */
[----:B------:R-:W-:-:S03]  /*1880*/  IADD3 R10, P0, PT, R0, UR22, RZ ;  /* 0x00000016000a7c10 */ /* 0x000fc6000ff1e0ff */
[----:B------:R-:W5:Y:S04]  /*1890*/  LDG.E.64 R12, desc[UR24][R12.64] ;  /* 0x000000180c0c7981 */ /* 0x000f68000c1e1b00 */
[----:B------:R-:W5:Y:S01]  /*18a0*/  LDL.64 R26, [R26] ;  /* 0x000000001a1a7983 */ /* 0x000f620000100a00 */
[----:B------:R-:W-:-:S03]  /*18b0*/  IADD3.X R11, PT, PT, R11, UR23, RZ, P0, !PT ;  /* 0x000000170b0b7c10 */ /* 0x000fc600087fe4ff */
[----:B------:R-:W5:Y:S01]  /*18c0*/  LDL.64 R8, [R9] ;  /* 0x0000000009087983 */ /* 0x000f620000100a00 */
[----:B------:R-:W-:Y:S01]  /*18d0*/  IADD3 R4, P1, PT, R6, R20, RZ ;  /* 0x0000001406047210 */ /* 0x000fe20007f3e0ff */
[----:B------:R-:W-:Y:S02]  /*18e0*/  IMAD.IADD R6, R1, 0x1, R14 ;  /* 0x0000000101067824 */ /* 0x000fe400078e020e */
[----:B------:R-:W5:Y:S01]  /*18f0*/  LDG.E.64 R10, desc[UR24][R10.64] ;  /* 0x000000180a0a7981 */ /* 0x000f62000c1e1b00 */
[----:B------:R-:W-:Y:S01]  /*1900*/  IADD3.X R5, PT, PT, R7, R21, R5, P1, !PT ;  /* 0x0000001507057210 */ /* 0x000fe20000ffe405 */
[C---:B------:R-:W-:Y:S01]  /*1910*/  IMAD.IADD R16, R1.reuse, 0x1, R16 ;  /* 0x0000000101107824 */ /* 0x040fe200078e0210 */
[----:B------:R-:W-:Y:S01]  /*1920*/  IADD3 R14, PT, PT, R1, R0, RZ ;  /* 0x00000000010e7210 */ /* 0x000fe20007ffe0ff */
[----:B------:R-:W5:Y:S04]  /*1930*/  LDL.64 R6, [R6] ;  /* 0x0000000006067983 */ /* 0x000f680000100a00 */
[----:B------:R-:W5:Y:S04]  /*1940*/  LDL.64 R16, [R16] ;  /* 0x0000000010107983 */ /* 0x000f680000100a00 */
[----:B------:R-:W5:Y:S01]  /*1950*/  LDL.64 R14, [R14] ;  /* 0x000000000e0e7983 */ /* 0x000f620000100a00 */
[----:B------:R-:W-:-:S04]  /*1960*/  LEA R20, P0, R4, UR20, 0x2 ;  /* 0x0000001404147c11 */ /* 0x000fc8000f8010ff */
[----:B------:R-:W-:-:S05]  /*1970*/  LEA.HI.X R21, R4, UR21, R5, 0x2, P0 ;  /* 0x0000001504157c11 */ /* 0x000fca00080f1405 */
[----:B------:R-:W5:Y:S01]  /*1980*/  LDG.E R0, desc[UR24][R20.64] ;  /* 0x0000001814007981 */ /* 0x000f62000c1e1900 */
[----:B---3--:R-:W-:Y:S02]  /*1990*/  R2UR UR14, R24 ;  /* 0x00000000180e72ca */ /* 0x008fe400000e0000 */
[----:B----4-:R-:W-:Y:S02]  /*19a0*/  R2UR UR21, R23 ;  /* 0x00000000171572ca */ /* 0x010fe400000e0000 */
[----:B------:R-:W-:Y:S02]  /*19b0*/  R2UR UR15, R25 ;  /* 0x00000000190f72ca */ /* 0x000fe400000e0000 */
[----:B------:R-:W-:-:S09]  /*19c0*/  R2UR UR20, R22 ;  /* 0x00000000161472ca */ /* 0x000fd200000e0000 */
[----:B------:R-:W-:-:S04]  /*19d0*/  UIMAD UR4, UR21, UR14, URZ ;  /* 0x0000000e150472a4 */ /* 0x000fc8000f8e02ff */
[----:B------:R-:W-:Y:S02]  /*19e0*/  UIMAD.WIDE.U32 UR18, UR20, UR14, URZ ;  /* 0x0000000e141272a5 */ /* 0x000fe4000f8e00ff */
[----:B------:R-:W-:Y:S01]  /*19f0*/  UIMAD UR4, UR15, UR20, UR4 ;  /* 0x000000140f0472a4 */ /* 0x000fe2000f8e0204 */
[----:B--2---:R-:W-:-:S03]  /*1a00*/  IMAD R19, R19, R2, RZ ;  /* 0x0000000213137224 */ /* 0x004fc600078e02ff */
[----:B------:R-:W-:Y:S01]  /*1a10*/  UIADD3 UR4, UPT, UPT, UR19, UR4, URZ ;  /* 0x0000000413047290 */ /* 0x000fe2000fffe0ff */
[----:B-----5:R-:W-:Y:S01]  /*1a20*/  R2UR UR14, R12 ;  /* 0x000000000c0e72ca */ /* 0x020fe200000e0000 */
[-C--:B------:R-:W-:Y:S01]  /*1a30*/  IMAD R3, R3, R18.reuse, R19 ;  /* 0x0000001203037224 */ /* 0x080fe200078e0213 */
[----:B------:R-:W-:Y:S01]  /*1a40*/  R2UR UR15, R13 ;  /* 0x000000000d0f72ca */ /* 0x000fe200000e0000 */
[----:B------:R-:W-:-:S04]  /*1a50*/  IMAD.WIDE.U32 R26, R2, R18, R26 ;  /* 0x00000012021a7225 */ /* 0x000fc800078e001a */
[----:B------:R-:W-:Y:S01]  /*1a60*/  IMAD R5, R9, UR18, RZ ;  /* 0x0000001209057c24 */ /* 0x000fe2000f8e02ff */
[----:B------:R-:W-:-:S03]  /*1a70*/  IADD3 R3, PT, PT, R27, R3, RZ ;  /* 0x000000031b037210 */ /* 0x000fc60007ffe0ff */
[C---:B------:R-:W-:Y:S02]  /*1a80*/  IMAD R5, R8.reuse, UR4, R5 ;  /* 0x0000000408057c24 */ /* 0x040fe4000f8e0205 */
[----:B------:R-:W-:Y:S01]  /*1a90*/  IMAD.WIDE.U32 R8, R8, UR18, RZ ;  /* 0x0000001208087c25 */ /* 0x000fe2000f8e00ff */
[----:B------:R-:W-:-:S03]  /*1aa0*/  UIMAD UR4, UR4, UR14, URZ ;  /* 0x0000000e040472a4 */ /* 0x000fc6000f8e02ff */
[----:B------:R-:W-:Y:S02]  /*1ab0*/  IMAD R3, R3, R10, RZ ;  /* 0x0000000a03037224 */ /* 0x000fe400078e02ff */
[----:B------:R-:W-:Y:S01]  /*1ac0*/  IMAD.IADD R9, R9, 0x1, R5 ;  /* 0x0000000109097824 */ /* 0x000fe200078e0205 */
[----:B------:R-:W-:Y:S01]  /*1ad0*/  UIMAD.WIDE.U32 UR22, UR18, UR14, URZ ;  /* 0x0000000e121672a5 */ /* 0x000fe2000f8e00ff */
[----:B------:R-:W-:Y:S01]  /*1ae0*/  IMAD R5, R11, R26, R3 ;  /* 0x0000001a0b057224 */ /* 0x000fe200078e0203 */
[----:B------:R-:W-:Y:S01]  /*1af0*/  UIMAD UR4, UR15, UR18, UR4 ;  /* 0x000000120f0472a4 */ /* 0x000fe2000f8e0204 */
[----:B------:R-:W-:Y:S01]  /*1b00*/  IMAD R7, R7, UR20, RZ ;  /* 0x0000001407077c24 */ /* 0x000fe2000f8e02ff */
[----:B------:R-:W0:Y:S01]  /*1b10*/  LDCU.64 UR14, c[0x0][0x390] ;  /* 0x00007200ff0e77ac */ /* 0x000e220008000a00 */
[----:B------:R-:W-:Y:S01]  /*1b20*/  IMAD.WIDE.U32 R2, R6, UR20, R8 ;  /* 0x0000001406027c25 */ /* 0x000fe2000f8e0008 */
[----:B------:R-:W-:-:S03]  /*1b30*/  UIADD3 UR4, UPT, UPT, UR23, UR4, URZ ;  /* 0x0000000417047290 */ /* 0x000fc6000fffe0ff */
[----:B------:R-:W-:Y:S01]  /*1b40*/  IMAD R7, R6, UR21, R7 ;  /* 0x0000001506077c24 */ /* 0x000fe2000f8e0207 */
[----:B------:R-:W-:Y:S01]  /*1b50*/  IADD3 R2, P0, PT, R16, R2, RZ ;  /* 0x0000000210027210 */ /* 0x000fe20007f1e0ff */
[----:B------:R-:W-:-:S03]  /*1b60*/  IMAD.WIDE.U32 R14, R10, R26, R14 ;  /* 0x0000001a0a0e7225 */ /* 0x000fc600078e000e */
[----:B------:R-:W-:Y:S01]  /*1b70*/  IADD3.X R3, PT, PT, R17, R3, R7, P0, !PT ;  /* 0x0000000311037210 */ /* 0x000fe200007fe407 */
[----:B------:R-:W-:Y:S02]  /*1b80*/  IMAD.IADD R4, R15, 0x1, R5 ;  /* 0x000000010f047824 */ /* 0x000fe400078e0205 */
[C---:B------:R-:W-:Y:S02]  /*1b90*/  IMAD R5, R14.reuse, UR4, RZ ;  /* 0x000000040e057c24 */ /* 0x040fe4000f8e02ff */
[----:B------:R-:W-:-:S04]  /*1ba0*/  IMAD.WIDE.U32 R14, R14, UR22, R2 ;  /* 0x000000160e0e7c25 */ /* 0x000fc8000f8e0002 */
[----:B------:R-:W-:Y:S01]  /*1bb0*/  IMAD R5, R4, UR22, R5 ;  /* 0x0000001604057c24 */ /* 0x000fe2000f8e0205 */
[----:B0-----:R-:W-:-:S03]  /*1bc0*/  LEA R2, P0, R14, UR14, 0x2 ;  /* 0x0000000e0e027c11 */ /* 0x001fc6000f8010ff */
[----:B------:R-:W-:-:S05]  /*1bd0*/  IMAD.IADD R3, R15, 0x1, R5 ;  /* 0x000000010f037824 */ /* 0x000fca00078e0205 */
[----:B------:R-:W-:-:S05]  /*1be0*/  LEA.HI.X R3, R14, UR15, R3, 0x2, P0 ;  /* 0x0000000f0e037c11 */ /* 0x000fca00080f1403 */
[----:B------:R-:W-:Y:S01]  /*1bf0*/  STG.E desc[UR24][R2.64], R0 ;  /* 0x0000000002007986 */ /* 0x000fe2000c101918 */
[----:B------:R-:W-:Y:S05]  /*1c00*/  EXIT ;  /* 0x000000000000794d */ /* 0x000fea0003800000 */
        .weak           $__internal_0_$__cuda_sm20_div_s64
        .type           $__internal_0_$__cuda_sm20_div_s64,@function
        .size           $__internal_0_$__cuda_sm20_div_s64,($__internal_1_$__cuda_sm20_rem_s64 - $__internal_0_$__cuda_sm20_div_s64)
$__internal_0_$__cuda_sm20_div_s64:
[----:B------:R-:W-:Y:S02]  /*1c10*/  IADD3 R7, P1, PT, RZ, -R22, RZ ;  /* 0x80000016ff077210 */ /* 0x000fe40007f3e0ff */
[----:B------:R-:W-:Y:S02]  /*1c20*/  ISETP.GE.AND P0, PT, R10, RZ, PT ;  /* 0x000000ff0a00720c */ /* 0x000fe40003f06270 */
[----:B------:R-:W-:Y:S02]  /*1c30*/  IADD3.X R5, PT, PT, RZ, ~R10, RZ, P1, !PT ;  /* 0x8000000aff057210 */ /* 0x000fe40000ffe4ff */
[----:B------:R-:W-:Y:S02]  /*1c40*/  SEL R6, R7, R22, !P0 ;  /* 0x0000001607067207 */ /* 0x000fe40004000000 */
[----:B------:R-:W-:Y:S02]  /*1c50*/  SEL R7, R5, R10, !P0 ;  /* 0x0000000a05077207 */ /* 0x000fe40004000000 */
[----:B------:R-:W-:-:S02]  /*1c60*/  ISETP.GE.AND P3, PT, R11, RZ, PT ;  /* 0x000000ff0b00720c */ /* 0x000fc40003f66270 */
[----:B------:R-:W0:Y:S08]  /*1c70*/  I2F.U64.RP R25, R6 ;  /* 0x0000000600197312 */ /* 0x000e300000309000 */
[----:B0-----:R-:W0:Y:S02]  /*1c80*/  MUFU.RCP R25, R25 ;  /* 0x0000001900197308 */ /* 0x001e240000001000 */
[----:B0-----:R-:W-:-:S06]  /*1c90*/  VIADD R8, R25, 0x1ffffffe ;  /* 0x1ffffffe19087836 */ /* 0x001fcc0000000000 */
[----:B------:R-:W0:Y:S02]  /*1ca0*/  F2I.U64.TRUNC R8, R8 ;  /* 0x0000000800087311 */ /* 0x000e24000020d800 */
[----:B0-----:R-:W-:-:S04]  /*1cb0*/  IMAD.WIDE.U32 R4, R8, R6, RZ ;  /* 0x0000000608047225 */ /* 0x001fc800078e00ff */
[----:B------:R-:W-:Y:S01]  /*1cc0*/  IMAD R5, R8, R7, R5 ;  /* 0x0000000708057224 */ /* 0x000fe200078e0205 */
[----:B------:R-:W-:-:S03]  /*1cd0*/  IADD3 R23, P0, PT, RZ, -R4, RZ ;  /* 0x80000004ff177210 */ /* 0x000fc60007f1e0ff */
[----:B------:R-:W-:Y:S02]  /*1ce0*/  IMAD R5, R9, R6, R5 ;  /* 0x0000000609057224 */ /* 0x000fe400078e0205 */
[----:B------:R-:W-:-:S04]  /*1cf0*/  IMAD.HI.U32 R4, R8, R23, RZ ;  /* 0x0000001708047227 */ /* 0x000fc800078e00ff */
[----:B------:R-:W-:Y:S01]  /*1d00*/  IMAD.X R27, RZ, RZ, ~R5, P0 ;  /* 0x000000ffff1b7224 */ /* 0x000fe200000e0e05 */
[----:B------:R-:W-:-:S03]  /*1d10*/  MOV R5, R8 ;  /* 0x0000000800057202 */ /* 0x000fc60000000f00 */
[-C--:B------:R-:W-:Y:S02]  /*1d20*/  IMAD R25, R9, R27.reuse, RZ ;  /* 0x0000001b09197224 */ /* 0x080fe400078e02ff */
[----:B------:R-:W-:-:S04]  /*1d30*/  IMAD.WIDE.U32 R4, P0, R8, R27, R4 ;  /* 0x0000001b08047225 */ /* 0x000fc80007800004 */
[----:B------:R-:W-:-:S04]  /*1d40*/  IMAD.HI.U32 R4, P1, R9, R23, R4 ;  /* 0x0000001709047227 */ /* 0x000fc80007820004 */
[----:B------:R-:W-:Y:S01]  /*1d50*/  IMAD.HI.U32 R23, R9, R27, RZ ;  /* 0x0000001b09177227 */ /* 0x000fe200078e00ff */
[----:B------:R-:W-:-:S03]  /*1d60*/  IADD3 R5, P2, PT, R25, R4, RZ ;  /* 0x0000000419057210 */ /* 0x000fc60007f5e0ff */
[----:B------:R-:W-:Y:S02]  /*1d70*/  IMAD.X R23, R23, 0x1, R9, P0 ;  /* 0x0000000117177824 */ /* 0x000fe400000e0609 */
[----:B------:R-:W-:-:S03]  /*1d80*/  IMAD.WIDE.U32 R8, R5, R6, RZ ;  /* 0x0000000605087225 */ /* 0x000fc600078e00ff */
[----:B------:R-:W-:Y:S01]  /*1d90*/  IADD3.X R23, PT, PT, RZ, RZ, R23, P2, P1 ;  /* 0x000000ffff177210 */ /* 0x000fe200017e2417 */
[----:B------:R-:W-:Y:S01]  /*1da0*/  IMAD R4, R5, R7, R9 ;  /* 0x0000000705047224 */ /* 0x000fe200078e0209 */
[----:B------:R-:W-:Y:S02]  /*1db0*/  IADD3 R25, P0, PT, RZ, -R8, RZ ;  /* 0x80000008ff197210 */ /* 0x000fe40007f1e0ff */
[----:B------:R-:W-:Y:S01]  /*1dc0*/  IADD3 R9, P4, PT, RZ, -R24, RZ ;  /* 0x80000018ff097210 */ /* 0x000fe20007f9e0ff */
[----:B------:R-:W-:Y:S02]  /*1dd0*/  IMAD R8, R23, R6, R4 ;  /* 0x0000000617087224 */ /* 0x000fe400078e0204 */
[----:B------:R-:W-:Y:S01]  /*1de0*/  IMAD.HI.U32 R4, R5, R25, RZ ;  /* 0x0000001905047227 */ /* 0x000fe200078e00ff */
[----:B------:R-:W-:Y:S02]  /*1df0*/  SEL R9, R9, R24, !P3 ;  /* 0x0000001809097207 */ /* 0x000fe40005800000 */
[----:B------:R-:W-:Y:S01]  /*1e00*/  IADD3.X R24, PT, PT, RZ, ~R11, RZ, P4, !PT ;  /* 0x8000000bff187210 */ /* 0x000fe200027fe4ff */
[----:B------:R-:W-:-:S04]  /*1e10*/  IMAD.X R8, RZ, RZ, ~R8, P0 ;  /* 0x000000ffff087224 */ /* 0x000fc800000e0e08 */
[----:B------:R-:W-:-:S04]  /*1e20*/  IMAD.WIDE.U32 R4, P0, R5, R8, R4 ;  /* 0x0000000805047225 */ /* 0x000fc80007800004 */
[----:B------:R-:W-:-:S04]  /*1e30*/  IMAD.HI.U32 R26, R23, R8, RZ ;  /* 0x00000008171a7227 */ /* 0x000fc800078e00ff */
[----:B------:R-:W-:-:S04]  /*1e40*/  IMAD.HI.U32 R4, P1, R23, R25, R4 ;  /* 0x0000001917047227 */ /* 0x000fc80007820004 */
[----:B------:R-:W-:-:S05]  /*1e50*/  IMAD R5, R23, R8, RZ ;  /* 0x0000000817057224 */ /* 0x000fca00078e02ff */
[----:B------:R-:W-:Y:S01]  /*1e60*/  IADD3 R8, P2, PT, R5, R4, RZ ;  /* 0x0000000405087210 */ /* 0x000fe20007f5e0ff */
[----:B------:R-:W-:Y:S01]  /*1e70*/  IMAD.X R5, R26, 0x1, R23, P0 ;  /* 0x000000011a057824 */ /* 0x000fe200000e0617 */
[-C--:B------:R-:W-:Y:S02]  /*1e80*/  SEL R23, R24, R11.reuse, !P3 ;  /* 0x0000000b18177207 */ /* 0x080fe40005800000 */
[----:B------:R-:W-:Y:S01]  /*1e90*/  LOP3.LUT R11, R10, R11, RZ, 0x3c, !PT ;  /* 0x0000000b0a0b7212 */ /* 0x000fe200078e3cff */
[----:B------:R-:W-:Y:S01]  /*1ea0*/  IMAD.HI.U32 R4, R8, R9, RZ ;  /* 0x0000000908047227 */ /* 0x000fe200078e00ff */
[----:B------:R-:W-:-:S03]  /*1eb0*/  IADD3.X R24, PT, PT, RZ, RZ, R5, P2, P1 ;  /* 0x000000ffff187210 */ /* 0x000fc600017e2405 */
[----:B------:R-:W-:Y:S02]  /*1ec0*/  IMAD.MOV.U32 R5, RZ, RZ, RZ ;  /* 0x000000ffff057224 */ /* 0x000fe400078e00ff */
[-C--:B------:R-:W-:Y:S02]  /*1ed0*/  IMAD R25, R24, R23.reuse, RZ ;  /* 0x0000001718197224 */ /* 0x080fe400078e02ff */
[----:B------:R-:W-:-:S04]  /*1ee0*/  IMAD.WIDE.U32 R4, R8, R23, R4 ;  /* 0x0000001708047225 */ /* 0x000fc800078e0004 */
[----:B------:R-:W-:-:S04]  /*1ef0*/  IMAD.HI.U32 R27, R24, R23, RZ ;  /* 0x00000017181b7227 */ /* 0x000fc800078e00ff */
[----:B------:R-:W-:-:S05]  /*1f00*/  IMAD.HI.U32 R4, P0, R24, R9, R4 ;  /* 0x0000000918047227 */ /* 0x000fca0007800004 */
[----:B------:R-:W-:Y:S02]  /*1f10*/  IADD3 R25, P1, PT, R25, R4, RZ ;  /* 0x0000000419197210 */ /* 0x000fe40007f3e0ff */
[----:B------:R-:W-:-:S03]  /*1f20*/  IADD3.X R27, PT, PT, R27, RZ, RZ, P0, !PT ;  /* 0x000000ff1b1b7210 */ /* 0x000fc600007fe4ff */
[----:B------:R-:W-:-:S04]  /*1f30*/  IMAD.WIDE.U32 R4, R25, R6, RZ ;  /* 0x0000000619047225 */ /* 0x000fc800078e00ff */
[----:B------:R-:W-:Y:S01]  /*1f40*/  IMAD.X R27, RZ, RZ, R27, P1 ;  /* 0x000000ffff1b7224 */ /* 0x000fe200008e061b */
[----:B------:R-:W-:Y:S01]  /*1f50*/  IADD3 R29, P1, PT, -R4, R9, RZ ;  /* 0x00000009041d7210 */ /* 0x000fe20007f3e1ff */
[----:B------:R-:W-:-:S03]  /*1f60*/  IMAD R5, R25, R7, R5 ;  /* 0x0000000719057224 */ /* 0x000fc600078e0205 */
[-C--:B------:R-:W-:Y:S01]  /*1f70*/  ISETP.GE.U32.AND P0, PT, R29, R6.reuse, PT ;  /* 0x000000061d00720c */ /* 0x080fe20003f06070 */
[----:B------:R-:W-:-:S04]  /*1f80*/  IMAD R4, R27, R6, R5 ;  /* 0x000000061b047224 */ /* 0x000fc800078e0205 */
[----:B------:R-:W-:Y:S01]  /*1f90*/  IMAD.X R23, R23, 0x1, ~R4, P1 ;  /* 0x0000000117177824 */ /* 0x000fe200008e0e04 */
[----:B------:R-:W-:Y:S02]  /*1fa0*/  IADD3 R5, P1, PT, R29, -R6, RZ ;  /* 0x800000061d057210 */ /* 0x000fe40007f3e0ff */
[----:B------:R-:W-:Y:S02]  /*1fb0*/  IADD3 R4, P2, PT, R25, 0x1, RZ ;  /* 0x0000000119047810 */ /* 0x000fe40007f5e0ff */
[CC--:B------:R-:W-:Y:S02]  /*1fc0*/  ISETP.GE.U32.AND.EX P0, PT, R23.reuse, R7.reuse, PT, P0 ;  /* 0x000000071700720c */ /* 0x0c0fe40003f06100 */
[----:B------:R-:W-:Y:S01]  /*1fd0*/  IADD3.X R9, PT, PT, R23, ~R7, RZ, P1, !PT ;  /* 0x8000000717097210 */ /* 0x000fe20000ffe4ff */
[----:B------:R-:W-:Y:S01]  /*1fe0*/  IMAD.X R8, RZ, RZ, R27, P2 ;  /* 0x000000ffff087224 */ /* 0x000fe200010e061b */
[----:B------:R-:W-:Y:S02]  /*1ff0*/  SEL R5, R5, R29, P0 ;  /* 0x0000001d05057207 */ /* 0x000fe40000000000 */
[----:B------:R-:W-:-:S02]  /*2000*/  SEL R25, R4, R25, P0 ;  /* 0x0000001904197207 */ /* 0x000fc40000000000 */
[----:B------:R-:W-:Y:S02]  /*2010*/  SEL R9, R9, R23, P0 ;  /* 0x0000001709097207 */ /* 0x000fe40000000000 */
[----:B------:R-:W-:Y:S02]  /*2020*/  ISETP.GE.U32.AND P1, PT, R5, R6, PT ;  /* 0x000000060500720c */ /* 0x000fe40003f26070 */
[----:B------:R-:W-:Y:S02]  /*2030*/  SEL R4, R8, R27, P0 ;  /* 0x0000001b08047207 */ /* 0x000fe40000000000 */
[----:B------:R-:W-:Y:S02]  /*2040*/  IADD3 R6, P2, PT, R25, 0x1, RZ ;  /* 0x0000000119067810 */ /* 0x000fe40007f5e0ff */
[----:B------:R-:W-:Y:S02]  /*2050*/  ISETP.GE.U32.AND.EX P0, PT, R9, R7, PT, P1 ;  /* 0x000000070900720c */ /* 0x000fe40003f06110 */
[----:B------:R-:W-:Y:S01]  /*2060*/  ISETP.GE.AND P1, PT, R11, RZ, PT ;  /* 0x000000ff0b00720c */ /* 0x000fe20003f26270 */
[----:B------:R-:W-:Y:S01]  /*2070*/  IMAD.X R7, RZ, RZ, R4, P2 ;  /* 0x000000ffff077224 */ /* 0x000fe200010e0604 */
[----:B------:R-:W-:-:S04]  /*2080*/  SEL R6, R6, R25, P0 ;  /* 0x0000001906067207 */ /* 0x000fc80000000000 */
[----:B------:R-:W-:Y:S02]  /*2090*/  SEL R7, R7, R4, P0 ;  /* 0x0000000407077207 */ /* 0x000fe40000000000 */
[-C--:B------:R-:W-:Y:S02]  /*20a0*/  IADD3 R5, P2, PT, RZ, -R6.reuse, RZ ;  /* 0x80000006ff057210 */ /* 0x080fe40007f5e0ff */
[----:B------:R-:W-:Y:S02]  /*20b0*/  ISETP.NE.U32.AND P0, PT, R22, RZ, PT ;  /* 0x000000ff1600720c */ /* 0x000fe40003f05070 */
[-C--:B------:R-:W-:Y:S02]  /*20c0*/  IADD3.X R4, PT, PT, RZ, ~R7.reuse, RZ, P2, !PT ;  /* 0x80000007ff047210 */ /* 0x080fe400017fe4ff */
[----:B------:R-:W-:Y:S01]  /*20d0*/  SEL R6, R5, R6, !P1 ;  /* 0x0000000605067207 */ /* 0x000fe20004800000 */
[----:B------:R-:W-:Y:S01]  /*20e0*/  IMAD.MOV.U32 R5, RZ, RZ, 0x0 ;  /* 0x00000000ff057424 */ /* 0x000fe200078e00ff */
[----:B------:R-:W-:Y:S01]  /*20f0*/  SEL R7, R4, R7, !P1 ;  /* 0x0000000704077207 */ /* 0x000fe20004800000 */
[----:B------:R-:W-:Y:S01]  /*2100*/  IMAD.MOV.U32 R4, RZ, RZ, R0 ;  /* 0x000000ffff047224 */ /* 0x000fe200078e0000 */
[----:B------:R-:W-:-:S04]  /*2110*/  ISETP.NE.AND.EX P0, PT, R10, RZ, PT, P0 ;  /* 0x000000ff0a00720c */ /* 0x000fc80003f05300 */
[----:B------:R-:W-:Y:S02]  /*2120*/  SEL R6, R6, 0xffffffff, P0 ;  /* 0xffffffff06067807 */ /* 0x000fe40000000000 */
[----:B------:R-:W-:Y:S01]  /*2130*/  SEL R7, R7, 0xffffffff, P0 ;  /* 0xffffffff07077807 */ /* 0x000fe20000000000 */
[----:B------:R-:W-:Y:S06]  /*2140*/  RET.REL.NODEC R4 `(_Z22tensorTranspose6DFloatPfPlS_S0_l) ;  /* 0xffffffdc04ac7950 */ /* 0x000fec0003c3ffff */
        .weak           $__internal_1_$__cuda_sm20_rem_s64
        .type           $__internal_1_$__cuda_sm20_rem_s64,@function
        .size           $__internal_1_$__cuda_sm20_rem_s64,(.L_x_21 - $__internal_1_$__cuda_sm20_rem_s64)
$__internal_1_$__cuda_sm20_rem_s64:
[----:B------:R-:W-:Y:S01]  /*2150*/  UIADD3 UR14, UP1, UPT, URZ, -UR28, URZ ;  /* 0x8000001cff0e7290 */ /* 0x000fe2000ff3e0ff */
[----:B------:R-:W-:Y:S01]  /*2160*/  ISETP.LE.AND P1, PT, RZ, UR4, PT ;  /* 0x00000004ff007c0c */ /* 0x000fe2000bf23270 */
[----:B------:R-:W-:Y:S02]  /*2170*/  UISETP.GE.AND UP0, UPT, UR29, URZ, UPT ;  /* 0x000000ff1d00728c */ /* 0x000fe4000bf06270 */
[----:B------:R-:W-:Y:S02]  /*2180*/  UIADD3.X UR15, UPT, UPT, URZ, ~UR29, URZ, UP1, !UPT ;  /* 0x8000001dff0f7290 */ /* 0x000fe40008ffe4ff */
[----:B------:R-:W-:Y:S02]  /*2190*/  USEL UR14, UR14, UR28, !UP0 ;  /* 0x0000001c0e0e7287 */ /* 0x000fe4000c000000 */
[----:B------:R-:W-:-:S09]  /*21a0*/  USEL UR15, UR15, UR29, !UP0 ;  /* 0x0000001d0f0f7287 */ /* 0x000fd2000c000000 */
[----:B------:R-:W0:Y:S08]  /*21b0*/  I2F.U64.RP R8, UR14 ;  /* 0x0000000e00087d12 */ /* 0x000e300008309000 */
[----:B0-----:R-:W0:Y:S02]  /*21c0*/  MUFU.RCP R8, R8 ;  /* 0x0000000800087308 */ /* 0x001e240000001000 */
[----:B0-----:R-:W-:-:S06]  /*21d0*/  IADD3 R6, PT, PT, R8, 0x1ffffffe, RZ ;  /* 0x1ffffffe08067810 */ /* 0x001fcc0007ffe0ff */
[----:B------:R-:W0:Y:S02]  /*21e0*/  F2I.U64.TRUNC R6, R6 ;  /* 0x0000000600067311 */ /* 0x000e24000020d800 */
[----:B0-----:R-:W-:Y:S02]  /*21f0*/  R2UR UR18, R6 ;  /* 0x00000000061272ca */ /* 0x001fe400000e0000 */
[----:B------:R-:W-:Y:S01]  /*2200*/  R2UR UR19, R7 ;  /* 0x00000000071372ca */ /* 0x000fe200000e0000 */
[----:B------:R-:W-:Y:S01]  /*2210*/  HFMA2 R7, -RZ, RZ, 0, 0 ;  /* 0x00000000ff077431 */ /* 0x000fe200000001ff */
[----:B------:R-:W-:-:S04]  /*2220*/  IADD3 R6, P0, PT, RZ, -R9, RZ ;  /* 0x80000009ff067210 */ /* 0x000fc80007f1e0ff */
[----:B------:R-:W-:Y:S01]  /*2230*/  SEL R9, R6, R9, !P1 ;  /* 0x0000000906097207 */ /* 0x000fe20004800000 */
[----:B------:R-:W-:-:S04]  /*2240*/  IMAD.X R8, RZ, RZ, ~UR4, P0 ;  /* 0x80000004ff087e24 */ /* 0x000fc800080e06ff */
[----:B------:R-:W-:Y:S01]  /*2250*/  UIMAD.WIDE.U32 UR20, UR18, UR14, URZ ;  /* 0x0000000e121472a5 */ /* 0x000fe2000f8e00ff */
[----:B------:R-:W-:-:S03]  /*2260*/  SEL R8, R8, UR4, !P1 ;  /* 0x0000000408087c07 */ /* 0x000fc6000c800000 */
[----:B------:R-:W-:Y:S02]  /*2270*/  UIADD3 UR22, UP0, UPT, URZ, -UR20, URZ ;  /* 0x80000014ff167290 */ /* 0x000fe4000ff1e0ff */
[----:B------:R-:W-:Y:S02]  /*2280*/  UIMAD UR17, UR18, UR15, UR21 ;  /* 0x0000000f121172a4 */ /* 0x000fe4000f8e0215 */
[----:B------:R-:W-:Y:S02]  /*2290*/  UIMAD.WIDE.U32 UR20, UR18, UR22, URZ ;  /* 0x00000016121472a5 */ /* 0x000fe4000f8e00ff */
[----:B------:R-:W-:-:S04]  /*22a0*/  UIMAD UR17, UR19, UR14, UR17 ;  /* 0x0000000e131172a4 */ /* 0x000fc8000f8e0211 */
[----:B------:R-:W-:Y:S01]  /*22b0*/  UIADD3.X UR17, UPT, UPT, URZ, ~UR17, URZ, UP0, !UPT ;  /* 0x80000011ff117290 */ /* 0x000fe200087fe4ff */
[----:B------:R-:W-:Y:S01]  /*22c0*/  UMOV UR20, UR21 ;  /* 0x0000001500147c82 */ /* 0x000fe20008000000 */
[----:B------:R-:W-:Y:S02]  /*22d0*/  UMOV UR21, UR18 ;  /* 0x0000001200157c82 */ /* 0x000fe40008000000 */
[----:B------:R-:W-:-:S04]  /*22e0*/  UIMAD.WIDE.U32 UR20, UP0, UR18, UR17, UR20 ;  /* 0x00000011121472a5 */ /* 0x000fc8000f800014 */
[----:B------:R-:W-:Y:S02]  /*22f0*/  UIMAD.WIDE.U32 UR20, UP1, UR19, UR22, UR20 ;  /* 0x00000016131472a5 */ /* 0x000fe4000f820014 */
[----:B------:R-:W-:Y:S02]  /*2300*/  UIMAD.WIDE.U32 UR22, UR19, UR17, URZ ;  /* 0x00000011131672a5 */ /* 0x000fe4000f8e00ff */
[----:B------:R-:W-:-:S04]  /*2310*/  UIMAD UR17, UR19, UR17, URZ ;  /* 0x00000011131172a4 */ /* 0x000fc8000f8e02ff */
[----:B------:R-:W-:Y:S02]  /*2320*/  UIADD3 UR21, UP2, UPT, UR17, UR21, URZ ;  /* 0x0000001511157290 */ /* 0x000fe4000ff5e0ff */
[----:B------:R-:W-:Y:S02]  /*2330*/  UIADD3.X UR17, UPT, UPT, UR23, UR19, URZ, UP0, !UPT ;  /* 0x0000001317117290 */ /* 0x000fe400087fe4ff */
[----:B------:R-:W-:Y:S02]  /*2340*/  UIMAD.WIDE.U32 UR18, UR21, UR14, URZ ;  /* 0x0000000e151272a5 */ /* 0x000fe4000f8e00ff */
[----:B------:R-:W-:Y:S02]  /*2350*/  UIADD3.X UR17, UPT, UPT, URZ, URZ, UR17, UP2, UP1 ;  /* 0x000000ffff117290 */ /* 0x000fe400097e2411 */
[----:B------:R-:W-:Y:S02]  /*2360*/  UIADD3 UR18, UP0, UPT, URZ, -UR18, URZ ;  /* 0x80000012ff127290 */ /* 0x000fe4000ff1e0ff */
[----:B------:R-:W-:-:S02]  /*2370*/  UIMAD UR19, UR21, UR15, UR19 ;  /* 0x0000000f151372a4 */ /* 0x000fc4000f8e0213 */
[----:B------:R-:W-:Y:S02]  /*2380*/  UIMAD.WIDE.U32 UR22, UR21, UR18, URZ ;  /* 0x00000012151672a5 */ /* 0x000fe4000f8e00ff */
[----:B------:R-:W-:-:S04]  /*2390*/  UIMAD UR19, UR17, UR14, UR19 ;  /* 0x0000000e111372a4 */ /* 0x000fc8000f8e0213 */
[----:B------:R-:W-:Y:S01]  /*23a0*/  UIADD3.X UR19, UPT, UPT, URZ, ~UR19, URZ, UP0, !UPT ;  /* 0x80000013ff137290 */ /* 0x000fe200087fe4ff */
[----:B------:R-:W-:-:S03]  /*23b0*/  UMOV UR20, UR23 ;  /* 0x0000001700147c82 */ /* 0x000fc60008000000 */
[----:B------:R-:W-:Y:S02]  /*23c0*/  UIMAD.WIDE.U32 UR20, UP0, UR21, UR19, UR20 ;  /* 0x00000013151472a5 */ /* 0x000fe4000f800014 */
[----:B------:R-:W-:Y:S02]  /*23d0*/  UIMAD UR22, UR17, UR19, URZ ;  /* 0x00000013111672a4 */ /* 0x000fe4000f8e02ff */
[----:B------:R-:W-:Y:S02]  /*23e0*/  UIMAD.WIDE.U32 UR20, UP1, UR17, UR18, UR20 ;  /* 0x00000012111472a5 */ /* 0x000fe4000f820014 */
[----:B------:R-:W-:Y:S02]  /*23f0*/  UIMAD.WIDE.U32 UR18, UR17, UR19, URZ ;  /* 0x00000013111272a5 */ /* 0x000fe4000f8e00ff */
[----:B------:R-:W-:Y:S02]  /*2400*/  UIADD3 UR20, UP2, UPT, UR22, UR21, URZ ;  /* 0x0000001516147290 */ /* 0x000fe4000ff5e0ff */
[----:B------:R-:W-:-:S04]  /*2410*/  UIADD3.X UR17, UPT, UPT, UR19, UR17, URZ, UP0, !UPT ;  /* 0x0000001113117290 */ /* 0x000fc800087fe4ff */
[----:B------:R-:W-:Y:S01]  /*2420*/  IMAD.HI.U32 R6, R9, UR20, RZ ;  /* 0x0000001409067c27 */ /* 0x000fe2000f8e00ff */
[----:B------:R-:W-:-:S03]  /*2430*/  UIADD3.X UR17, UPT, UPT, URZ, URZ, UR17, UP2, UP1 ;  /* 0x000000ffff117290 */ /* 0x000fc600097e2411 */
[----:B------:R-:W-:-:S04]  /*2440*/  IMAD.WIDE.U32 R6, R8, UR20, R6 ;  /* 0x0000001408067c25 */ /* 0x000fc8000f8e0006 */
[----:B------:R-:W-:Y:S02]  /*2450*/  IMAD R11, R8, UR17, RZ ;  /* 0x00000011080b7c24 */ /* 0x000fe4000f8e02ff */
[----:B------:R-:W-:-:S04]  /*2460*/  IMAD.HI.U32 R6, P0, R9, UR17, R6 ;  /* 0x0000001109067c27 */ /* 0x000fc8000f800006 */
[----:B------:R-:W-:Y:S01]  /*2470*/  IMAD.HI.U32 R10, R8, UR17, RZ ;  /* 0x00000011080a7c27 */ /* 0x000fe2000f8e00ff */
[----:B------:R-:W-:-:S03]  /*2480*/  IADD3 R11, P2, PT, R11, R6, RZ ;  /* 0x000000060b0b7210 */ /* 0x000fc60007f5e0ff */
[----:B------:R-:W-:Y:S02]  /*2490*/  IMAD.X R10, RZ, RZ, R10, P0 ;  /* 0x000000ffff0a7224 */ /* 0x000fe400000e060a */
[----:B------:R-:W-:-:S03]  /*24a0*/  IMAD.WIDE.U32 R6, R11, UR14, RZ ;  /* 0x0000000e0b067c25 */ /* 0x000fc6000f8e00ff */
[----:B------:R-:W-:Y:S01]  /*24b0*/  IADD3.X R10, PT, PT, RZ, R10, RZ, P2, !PT ;  /* 0x0000000aff0a7210 */ /* 0x000fe200017fe4ff */
[----:B------:R-:W-:Y:S01]  /*24c0*/  IMAD R11, R11, UR15, R7 ;  /* 0x0000000f0b0b7c24 */ /* 0x000fe2000f8e0207 */
[----:B------:R-:W-:-:S03]  /*24d0*/  IADD3 R22, P2, PT, -R6, R9, RZ ;  /* 0x0000000906167210 */ /* 0x000fc60007f5e1ff */
[----:B------:R-:W-:Y:S01]  /*24e0*/  IMAD R11, R10, UR14, R11 ;  /* 0x0000000e0a0b7c24 */ /* 0x000fe2000f8e020b */
[----:B------:R-:W-:-:S03]  /*24f0*/  ISETP.GE.U32.AND P0, PT, R22, UR14, PT ;  /* 0x0000000e16007c0c */ /* 0x000fc6000bf06070 */
[----:B------:R-:W-:Y:S01]  /*2500*/  IMAD.X R11, R8, 0x1, ~R11, P2 ;  /* 0x00000001080b7824 */ /* 0x000fe200010e0e0b */
[----:B------:R-:W-:-:S04]  /*2510*/  IADD3 R7, P2, PT, R22, -UR14, RZ ;  /* 0x8000000e16077c10 */ /* 0x000fc8000ff5e0ff */
[C---:B------:R-:W-:Y:S02]  /*2520*/  ISETP.GE.U32.AND.EX P0, PT, R11.reuse, UR15, PT, P0 ;  /* 0x0000000f0b007c0c */ /* 0x040fe4000bf06100 */
[----:B------:R-:W-:Y:S02]  /*2530*/  IADD3.X R6, PT, PT, R11, ~UR15, RZ, P2, !PT ;  /* 0x8000000f0b067c10 */ /* 0x000fe400097fe4ff */
[----:B------:R-:W-:Y:S02]  /*2540*/  SEL R7, R7, R22, P0 ;  /* 0x0000001607077207 */ /* 0x000fe40000000000 */
[----:B------:R-:W-:Y:S02]  /*2550*/  SEL R6, R6, R11, P0 ;  /* 0x0000000b06067207 */ /* 0x000fe40000000000 */
[C---:B------:R-:W-:Y:S02]  /*2560*/  ISETP.GE.U32.AND P0, PT, R7.reuse, UR14, PT ;  /* 0x0000000e07007c0c */ /* 0x040fe4000bf06070 */
[----:B------:R-:W-:-:S02]  /*2570*/  IADD3 R10, P2, PT, R7, -UR14, RZ ;  /* 0x8000000e070a7c10 */ /* 0x000fc4000ff5e0ff */
[C---:B------:R-:W-:Y:S02]  /*2580*/  ISETP.GE.U32.AND.EX P0, PT, R6.reuse, UR15, PT, P0 ;  /* 0x0000000f06007c0c */ /* 0x040fe4000bf06100 */
[----:B------:R-:W-:Y:S02]  /*2590*/  IADD3.X R11, PT, PT, R6, ~UR15, RZ, P2, !PT ;  /* 0x8000000f060b7c10 */ /* 0x000fe400097fe4ff */
[----:B------:R-:W-:Y:S02]  /*25a0*/  SEL R10, R10, R7, P0 ;  /* 0x000000070a0a7207 */ /* 0x000fe40000000000 */
[----:B------:R-:W-:Y:S02]  /*25b0*/  SEL R11, R11, R6, P0 ;  /* 0x000000060b0b7207 */ /* 0x000fe40000000000 */
[----:B------:R-:W-:Y:S02]  /*25c0*/  IADD3 R7, P2, PT, RZ, -R10, RZ ;  /* 0x8000000aff077210 */ /* 0x000fe40007f5e0ff */
[----:B------:R-:W-:-:S02]  /*25d0*/  ISETP.NE.U32.AND P0, PT, RZ, UR28, PT ;  /* 0x0000001cff007c0c */ /* 0x000fc4000bf05070 */
[-C--:B------:R-:W-:Y:S02]  /*25e0*/  IADD3.X R6, PT, PT, RZ, ~R11.reuse, RZ, P2, !PT ;  /* 0x8000000bff067210 */ /* 0x080fe400017fe4ff */
[----:B------:R-:W-:Y:S02]  /*25f0*/  SEL R10, R7, R10, !P1 ;  /* 0x0000000a070a7207 */ /* 0x000fe40004800000 */
[----:B------:R-:W-:Y:S01]  /*2600*/  SEL R11, R6, R11, !P1 ;  /* 0x0000000b060b7207 */ /* 0x000fe20004800000 */
[----:B------:R-:W-:Y:S01]  /*2610*/  IMAD.MOV.U32 R6, RZ, RZ, R0 ;  /* 0x000000ffff067224 */ /* 0x000fe200078e0000 */
[----:B------:R-:W-:Y:S02]  /*2620*/  MOV R7, 0x0 ;  /* 0x0000000000077802 */ /* 0x000fe40000000f00 */
[----:B------:R-:W-:-:S04]  /*2630*/  ISETP.NE.AND.EX P0, PT, RZ, UR29, PT, P0 ;  /* 0x0000001dff007c0c */ /* 0x000fc8000bf05300 */
[----:B------:R-:W-:Y:S02]  /*2640*/  SEL R10, R10, 0xffffffff, P0 ;  /* 0xffffffff0a0a7807 */ /* 0x000fe40000000000 */
[----:B------:R-:W-:Y:S01]  /*2650*/  SEL R11, R11, 0xffffffff, P0 ;  /* 0xffffffff0b0b7807 */ /* 0x000fe20000000000 */
[----:B------:R-:W-:Y:S06]  /*2660*/  RET.REL.NODEC R6 `(_Z22tensorTranspose6DFloatPfPlS_S0_l) ;  /* 0xffffffd806647950 */ /* 0x000fec0003c3ffff */
.L_x_19:
[----:B------:R-:W-:-:S00]  /*2670*/  BRA `(.L_x_19) ;  /* 0xfffffffc00fc7947 */ /* 0x000fc0000383ffff */
[----:B------:R-:W-:-:S00]  /*2680*/  NOP ;  /* 0x0000000000007918 */ /* 0x000fc00000000000 */
[----:B------:R-:W-:-:S00]  /*2690*/  NOP ;  /* 0x0000000000007918 */ /* 0x000fc00000000000 */
[----:B------:R-:W-:-:S00]  /*26a0*/  NOP ;  /* 0x0000000000007918 */ /* 0x000fc00000000000 */
[----:B------:R-:W-:-:S00]  /*26b0*/  NOP ;  /* 0x0000000000007918 */ /* 0x000fc00000000000 */
[----:B------:R-:W-:-:S00]  /*26c0*/  NOP ;  /* 0x0000000000007918 */ /* 0x000fc00000000000 */
[----:B------:R-:W-:-:S00]  /*26d0*/  NOP ;  /* 0x0000000000007918 */ /* 0x000fc00000000000 */
[----:B------:R-:W-:-:S00]  /*26e0*/  NOP ;  /* 0x0000000000007918 */ /* 0x000fc00000000000 */
[----:B------:R-:W-:-:S00]  /*26f0*/  NOP ;  /* 0x0000000000007918 */ /* 0x000fc00000000000 */
.L_x_21:


//--------------------- .nv.shared.reserved.0     --------------------------
	.section	.nv.shared.reserved.0,"aw",@nobits
	.weak		__nv_reservedSMEM_offset_0_alias
	.size		__nv_reservedSMEM_offset_0_alias, 0, 64
	.other		__nv_reservedSMEM_offset_0_alias,@"STO_CUDA_RESERVED_SHARED STV_DEFAULT"
__nv_reservedSMEM_offset_0_alias:
	.zero		0
	.zero		64


//--------------------- .nv.constant0._Z22tensorTranspose6DFloatPfPlS_S0_l --------------------------
	.section	.nv.constant0._Z22tensorTranspose6DFloatPfPlS_S0_l,"a",@progbits
	.sectionflags	@""
	.align	4
.nv.constant0._Z22tensorTranspose6DFloatPfPlS_S0_l:
	.zero		936


//--------------------- SYMBOLS --------------------------

	.type		.nv.reservedSmem.offset0,@object
	.size		.nv.reservedSmem.offset0,0x4
